//
// Generated by NVIDIA NVVM Compiler
//
// Compiler Build ID: CL-36424714
// Cuda compilation tools, release 13.0, V13.0.88
// Based on NVVM 20.0.0
//

.version 9.0
.target sm_100
.address_size 64

	// .globl	_Z33dot_product_multiplication_kernelPfS_S_i
// _ZZ7kernel1ILj1024EEvPfS0_jE4smem has been demoted
// _ZZ7kernel1ILj512EEvPfS0_jE4smem has been demoted
// _ZZ7kernel1ILj256EEvPfS0_jE4smem has been demoted
// _ZZ7kernel1ILj128EEvPfS0_jE4smem has been demoted
// _ZZ7kernel1ILj64EEvPfS0_jE4smem has been demoted
// _ZZ7kernel2ILj1024EEvPfS0_jE4smem has been demoted
// _ZZ7kernel2ILj512EEvPfS0_jE4smem has been demoted
// _ZZ7kernel2ILj256EEvPfS0_jE4smem has been demoted
// _ZZ7kernel2ILj128EEvPfS0_jE4smem has been demoted
// _ZZ7kernel2ILj64EEvPfS0_jE4smem has been demoted

.visible .entry _Z33dot_product_multiplication_kernelPfS_S_i(
	.param .u64 .ptr .align 1 _Z33dot_product_multiplication_kernelPfS_S_i_param_0,
	.param .u64 .ptr .align 1 _Z33dot_product_multiplication_kernelPfS_S_i_param_1,
	.param .u64 .ptr .align 1 _Z33dot_product_multiplication_kernelPfS_S_i_param_2,
	.param .u32 _Z33dot_product_multiplication_kernelPfS_S_i_param_3
)
{
	.reg .pred 	%p<2>;
	.reg .b32 	%r<6>;
	.reg .b32 	%f<4>;
	.reg .b64 	%rd<11>;

	ld.param.u64 	%rd1, [_Z33dot_product_multiplication_kernelPfS_S_i_param_0];
	ld.param.u64 	%rd2, [_Z33dot_product_multiplication_kernelPfS_S_i_param_1];
	ld.param.u64 	%rd3, [_Z33dot_product_multiplication_kernelPfS_S_i_param_2];
	ld.param.u32 	%r2, [_Z33dot_product_multiplication_kernelPfS_S_i_param_3];
	mov.u32 	%r3, %tid.x;
	mov.u32 	%r4, %ctaid.x;
	mov.u32 	%r5, %ntid.x;
	mad.lo.s32 	%r1, %r4, %r5, %r3;
	setp.ge.s32 	%p1, %r1, %r2;
	@%p1 bra 	$L__BB0_2;
	cvta.to.global.u64 	%rd4, %rd1;
	cvta.to.global.u64 	%rd5, %rd2;
	cvta.to.global.u64 	%rd6, %rd3;
	mul.wide.s32 	%rd7, %r1, 4;
	add.s64 	%rd8, %rd4, %rd7;
	ld.global.f32 	%f1, [%rd8];
	add.s64 	%rd9, %rd5, %rd7;
	ld.global.f32 	%f2, [%rd9];
	mul.f32 	%f3, %f1, %f2;
	add.s64 	%rd10, %rd6, %rd7;
	st.global.f32 	[%rd10], %f3;
$L__BB0_2:
	ret;

}
	// .globl	_Z7kernel1ILj1024EEvPfS0_j
.visible .entry _Z7kernel1ILj1024EEvPfS0_j(
	.param .u64 .ptr .align 1 _Z7kernel1ILj1024EEvPfS0_j_param_0,
	.param .u64 .ptr .align 1 _Z7kernel1ILj1024EEvPfS0_j_param_1,
	.param .u32 _Z7kernel1ILj1024EEvPfS0_j_param_2
)
{
	.reg .pred 	%p<8>;
	.reg .b32 	%r<18>;
	.reg .b32 	%f<48>;
	.reg .b64 	%rd<28>;
	// demoted variable
	.shared .align 4 .b8 _ZZ7kernel1ILj1024EEvPfS0_jE4smem[2048];
	ld.param.u64 	%rd3, [_Z7kernel1ILj1024EEvPfS0_j_param_0];
	ld.param.u64 	%rd2, [_Z7kernel1ILj1024EEvPfS0_j_param_1];
	ld.param.u32 	%r8, [_Z7kernel1ILj1024EEvPfS0_j_param_2];
	cvta.to.global.u64 	%rd1, %rd3;
	mov.u32 	%r1, %tid.x;
	mov.u32 	%r2, %ctaid.x;
	mov.u32 	%r3, %ntid.x;
	mul.lo.s32 	%r9, %r3, %r2;
	shl.b32 	%r4, %r9, 3;
	add.s32 	%r5, %r4, %r1;
	mad.lo.s32 	%r6, %r3, 7, %r5;
	setp.ge.u32 	%p1, %r6, %r8;
	@%p1 bra 	$L__BB1_2;
	mul.wide.u32 	%rd4, %r5, 4;
	add.s64 	%rd5, %rd1, %rd4;
	ld.global.f32 	%f1, [%rd5];
	mad.lo.s32 	%r10, %r3, -6, %r6;
	mul.wide.u32 	%rd6, %r10, 4;
	add.s64 	%rd7, %rd1, %rd6;
	ld.global.f32 	%f2, [%rd7];
	add.s32 	%r11, %r10, %r3;
	mul.wide.u32 	%rd8, %r11, 4;
	add.s64 	%rd9, %rd1, %rd8;
	ld.global.f32 	%f3, [%rd9];
	add.s32 	%r12, %r11, %r3;
	mul.wide.u32 	%rd10, %r12, 4;
	add.s64 	%rd11, %rd1, %rd10;
	ld.global.f32 	%f4, [%rd11];
	add.s32 	%r13, %r12, %r3;
	mul.wide.u32 	%rd12, %r13, 4;
	add.s64 	%rd13, %rd1, %rd12;
	ld.global.f32 	%f5, [%rd13];
	add.s32 	%r14, %r13, %r3;
	mul.wide.u32 	%rd14, %r14, 4;
	add.s64 	%rd15, %rd1, %rd14;
	ld.global.f32 	%f6, [%rd15];
	add.s32 	%r15, %r14, %r3;
	mul.wide.u32 	%rd16, %r15, 4;
	add.s64 	%rd17, %rd1, %rd16;
	ld.global.f32 	%f7, [%rd17];
	mul.wide.u32 	%rd18, %r6, 4;
	add.s64 	%rd19, %rd1, %rd18;
	ld.global.f32 	%f8, [%rd19];
	add.f32 	%f9, %f1, %f2;
	add.f32 	%f10, %f9, %f3;
	add.f32 	%f11, %f10, %f4;
	add.f32 	%f12, %f11, %f5;
	add.f32 	%f13, %f12, %f6;
	add.f32 	%f14, %f13, %f7;
	add.f32 	%f15, %f14, %f8;
	st.global.f32 	[%rd5], %f15;
$L__BB1_2:
	cvt.u64.u32 	%rd20, %r1;
	cvt.u64.u32 	%rd21, %r4;
	add.s64 	%rd22, %rd21, %rd20;
	shl.b64 	%rd23, %rd22, 2;
	add.s64 	%rd24, %rd1, %rd23;
	ld.global.f32 	%f16, [%rd24];
	shl.b32 	%r16, %r1, 2;
	mov.u32 	%r17, _ZZ7kernel1ILj1024EEvPfS0_jE4smem;
	add.s32 	%r7, %r17, %r16;
	st.shared.f32 	[%r7], %f16;
	bar.sync 	0;
	setp.gt.u32 	%p2, %r1, 511;
	@%p2 bra 	$L__BB1_4;
	ld.shared.f32 	%f17, [%r7+2048];
	ld.shared.f32 	%f18, [%r7];
	add.f32 	%f19, %f17, %f18;
	st.shared.f32 	[%r7], %f19;
$L__BB1_4:
	bar.sync 	0;
	setp.gt.u32 	%p3, %r1, 255;
	@%p3 bra 	$L__BB1_6;
	ld.shared.f32 	%f20, [%r7+1024];
	ld.shared.f32 	%f21, [%r7];
	add.f32 	%f22, %f20, %f21;
	st.shared.f32 	[%r7], %f22;
$L__BB1_6:
	bar.sync 	0;
	setp.gt.u32 	%p4, %r1, 127;
	@%p4 bra 	$L__BB1_8;
	ld.shared.f32 	%f23, [%r7+512];
	ld.shared.f32 	%f24, [%r7];
	add.f32 	%f25, %f23, %f24;
	st.shared.f32 	[%r7], %f25;
$L__BB1_8:
	bar.sync 	0;
	setp.gt.u32 	%p5, %r1, 63;
	@%p5 bra 	$L__BB1_10;
	ld.shared.f32 	%f26, [%r7+256];
	ld.shared.f32 	%f27, [%r7];
	add.f32 	%f28, %f26, %f27;
	st.shared.f32 	[%r7], %f28;
$L__BB1_10:
	bar.sync 	0;
	setp.gt.u32 	%p6, %r1, 31;
	@%p6 bra 	$L__BB1_13;
	ld.volatile.shared.f32 	%f29, [%r7+128];
	ld.volatile.shared.f32 	%f30, [%r7];
	add.f32 	%f31, %f29, %f30;
	st.volatile.shared.f32 	[%r7], %f31;
	ld.volatile.shared.f32 	%f32, [%r7+64];
	ld.volatile.shared.f32 	%f33, [%r7];
	add.f32 	%f34, %f32, %f33;
	st.volatile.shared.f32 	[%r7], %f34;
	ld.volatile.shared.f32 	%f35, [%r7+32];
	ld.volatile.shared.f32 	%f36, [%r7];
	add.f32 	%f37, %f35, %f36;
	st.volatile.shared.f32 	[%r7], %f37;
	ld.volatile.shared.f32 	%f38, [%r7+16];
	ld.volatile.shared.f32 	%f39, [%r7];
	add.f32 	%f40, %f38, %f39;
	st.volatile.shared.f32 	[%r7], %f40;
	ld.volatile.shared.f32 	%f41, [%r7+8];
	ld.volatile.shared.f32 	%f42, [%r7];
	add.f32 	%f43, %f41, %f42;
	st.volatile.shared.f32 	[%r7], %f43;
	ld.volatile.shared.f32 	%f44, [%r7+4];
	ld.volatile.shared.f32 	%f45, [%r7];
	add.f32 	%f46, %f44, %f45;
	st.volatile.shared.f32 	[%r7], %f46;
	setp.ne.s32 	%p7, %r1, 0;
	@%p7 bra 	$L__BB1_13;
	ld.shared.f32 	%f47, [_ZZ7kernel1ILj1024EEvPfS0_jE4smem];
	cvta.to.global.u64 	%rd25, %rd2;
	mul.wide.u32 	%rd26, %r2, 4;
	add.s64 	%rd27, %rd25, %rd26;
	st.global.f32 	[%rd27], %f47;
$L__BB1_13:
	ret;

}
	// .globl	_Z7kernel1ILj512EEvPfS0_j
.visible .entry _Z7kernel1ILj512EEvPfS0_j(
	.param .u64 .ptr .align 1 _Z7kernel1ILj512EEvPfS0_j_param_0,
	.param .u64 .ptr .align 1 _Z7kernel1ILj512EEvPfS0_j_param_1,
	.param .u32 _Z7kernel1ILj512EEvPfS0_j_param_2
)
{
	.reg .pred 	%p<7>;
	.reg .b32 	%r<18>;
	.reg .b32 	%f<45>;
	.reg .b64 	%rd<28>;
	// demoted variable
	.shared .align 4 .b8 _ZZ7kernel1ILj512EEvPfS0_jE4smem[2048];
	ld.param.u64 	%rd3, [_Z7kernel1ILj512EEvPfS0_j_param_0];
	ld.param.u64 	%rd2, [_Z7kernel1ILj512EEvPfS0_j_param_1];
	ld.param.u32 	%r8, [_Z7kernel1ILj512EEvPfS0_j_param_2];
	cvta.to.global.u64 	%rd1, %rd3;
	mov.u32 	%r1, %tid.x;
	mov.u32 	%r2, %ctaid.x;
	mov.u32 	%r3, %ntid.x;
	mul.lo.s32 	%r9, %r3, %r2;
	shl.b32 	%r4, %r9, 3;
	add.s32 	%r5, %r4, %r1;
	mad.lo.s32 	%r6, %r3, 7, %r5;
	setp.ge.u32 	%p1, %r6, %r8;
	@%p1 bra 	$L__BB2_2;
	mul.wide.u32 	%rd4, %r5, 4;
	add.s64 	%rd5, %rd1, %rd4;
	ld.global.f32 	%f1, [%rd5];
	mad.lo.s32 	%r10, %r3, -6, %r6;
	mul.wide.u32 	%rd6, %r10, 4;
	add.s64 	%rd7, %rd1, %rd6;
	ld.global.f32 	%f2, [%rd7];
	add.s32 	%r11, %r10, %r3;
	mul.wide.u32 	%rd8, %r11, 4;
	add.s64 	%rd9, %rd1, %rd8;
	ld.global.f32 	%f3, [%rd9];
	add.s32 	%r12, %r11, %r3;
	mul.wide.u32 	%rd10, %r12, 4;
	add.s64 	%rd11, %rd1, %rd10;
	ld.global.f32 	%f4, [%rd11];
	add.s32 	%r13, %r12, %r3;
	mul.wide.u32 	%rd12, %r13, 4;
	add.s64 	%rd13, %rd1, %rd12;
	ld.global.f32 	%f5, [%rd13];
	add.s32 	%r14, %r13, %r3;
	mul.wide.u32 	%rd14, %r14, 4;
	add.s64 	%rd15, %rd1, %rd14;
	ld.global.f32 	%f6, [%rd15];
	add.s32 	%r15, %r14, %r3;
	mul.wide.u32 	%rd16, %r15, 4;
	add.s64 	%rd17, %rd1, %rd16;
	ld.global.f32 	%f7, [%rd17];
	mul.wide.u32 	%rd18, %r6, 4;
	add.s64 	%rd19, %rd1, %rd18;
	ld.global.f32 	%f8, [%rd19];
	add.f32 	%f9, %f1, %f2;
	add.f32 	%f10, %f9, %f3;
	add.f32 	%f11, %f10, %f4;
	add.f32 	%f12, %f11, %f5;
	add.f32 	%f13, %f12, %f6;
	add.f32 	%f14, %f13, %f7;
	add.f32 	%f15, %f14, %f8;
	st.global.f32 	[%rd5], %f15;
$L__BB2_2:
	cvt.u64.u32 	%rd20, %r1;
	cvt.u64.u32 	%rd21, %r4;
	add.s64 	%rd22, %rd21, %rd20;
	shl.b64 	%rd23, %rd22, 2;
	add.s64 	%rd24, %rd1, %rd23;
	ld.global.f32 	%f16, [%rd24];
	shl.b32 	%r16, %r1, 2;
	mov.u32 	%r17, _ZZ7kernel1ILj512EEvPfS0_jE4smem;
	add.s32 	%r7, %r17, %r16;
	st.shared.f32 	[%r7], %f16;
	bar.sync 	0;
	bar.sync 	0;
	setp.gt.u32 	%p2, %r1, 255;
	@%p2 bra 	$L__BB2_4;
	ld.shared.f32 	%f17, [%r7+1024];
	ld.shared.f32 	%f18, [%r7];
	add.f32 	%f19, %f17, %f18;
	st.shared.f32 	[%r7], %f19;
$L__BB2_4:
	bar.sync 	0;
	setp.gt.u32 	%p3, %r1, 127;
	@%p3 bra 	$L__BB2_6;
	ld.shared.f32 	%f20, [%r7+512];
	ld.shared.f32 	%f21, [%r7];
	add.f32 	%f22, %f20, %f21;
	st.shared.f32 	[%r7], %f22;
$L__BB2_6:
	bar.sync 	0;
	setp.gt.u32 	%p4, %r1, 63;
	@%p4 bra 	$L__BB2_8;
	ld.shared.f32 	%f23, [%r7+256];
	ld.shared.f32 	%f24, [%r7];
	add.f32 	%f25, %f23, %f24;
	st.shared.f32 	[%r7], %f25;
$L__BB2_8:
	bar.sync 	0;
	setp.gt.u32 	%p5, %r1, 31;
	@%p5 bra 	$L__BB2_11;
	ld.volatile.shared.f32 	%f26, [%r7+128];
	ld.volatile.shared.f32 	%f27, [%r7];
	add.f32 	%f28, %f26, %f27;
	st.volatile.shared.f32 	[%r7], %f28;
	ld.volatile.shared.f32 	%f29, [%r7+64];
	ld.volatile.shared.f32 	%f30, [%r7];
	add.f32 	%f31, %f29, %f30;
	st.volatile.shared.f32 	[%r7], %f31;
	ld.volatile.shared.f32 	%f32, [%r7+32];
	ld.volatile.shared.f32 	%f33, [%r7];
	add.f32 	%f34, %f32, %f33;
	st.volatile.shared.f32 	[%r7], %f34;
	ld.volatile.shared.f32 	%f35, [%r7+16];
	ld.volatile.shared.f32 	%f36, [%r7];
	add.f32 	%f37, %f35, %f36;
	st.volatile.shared.f32 	[%r7], %f37;
	ld.volatile.shared.f32 	%f38, [%r7+8];
	ld.volatile.shared.f32 	%f39, [%r7];
	add.f32 	%f40, %f38, %f39;
	st.volatile.shared.f32 	[%r7], %f40;
	ld.volatile.shared.f32 	%f41, [%r7+4];
	ld.volatile.shared.f32 	%f42, [%r7];
	add.f32 	%f43, %f41, %f42;
	st.volatile.shared.f32 	[%r7], %f43;
	setp.ne.s32 	%p6, %r1, 0;
	@%p6 bra 	$L__BB2_11;
	ld.shared.f32 	%f44, [_ZZ7kernel1ILj512EEvPfS0_jE4smem];
	cvta.to.global.u64 	%rd25, %rd2;
	mul.wide.u32 	%rd26, %r2, 4;
	add.s64 	%rd27, %rd25, %rd26;
	st.global.f32 	[%rd27], %f44;
$L__BB2_11:
	ret;

}
	// .globl	_Z7kernel1ILj256EEvPfS0_j
.visible .entry _Z7kernel1ILj256EEvPfS0_j(
	.param .u64 .ptr .align 1 _Z7kernel1ILj256EEvPfS0_j_param_0,
	.param .u64 .ptr .align 1 _Z7kernel1ILj256EEvPfS0_j_param_1,
	.param .u32 _Z7kernel1ILj256EEvPfS0_j_param_2
)
{
	.reg .pred 	%p<6>;
	.reg .b32 	%r<18>;
	.reg .b32 	%f<42>;
	.reg .b64 	%rd<28>;
	// demoted variable
	.shared .align 4 .b8 _ZZ7kernel1ILj256EEvPfS0_jE4smem[2048];
	ld.param.u64 	%rd3, [_Z7kernel1ILj256EEvPfS0_j_param_0];
	ld.param.u64 	%rd2, [_Z7kernel1ILj256EEvPfS0_j_param_1];
	ld.param.u32 	%r8, [_Z7kernel1ILj256EEvPfS0_j_param_2];
	cvta.to.global.u64 	%rd1, %rd3;
	mov.u32 	%r1, %tid.x;
	mov.u32 	%r2, %ctaid.x;
	mov.u32 	%r3, %ntid.x;
	mul.lo.s32 	%r9, %r3, %r2;
	shl.b32 	%r4, %r9, 3;
	add.s32 	%r5, %r4, %r1;
	mad.lo.s32 	%r6, %r3, 7, %r5;
	setp.ge.u32 	%p1, %r6, %r8;
	@%p1 bra 	$L__BB3_2;
	mul.wide.u32 	%rd4, %r5, 4;
	add.s64 	%rd5, %rd1, %rd4;
	ld.global.f32 	%f1, [%rd5];
	mad.lo.s32 	%r10, %r3, -6, %r6;
	mul.wide.u32 	%rd6, %r10, 4;
	add.s64 	%rd7, %rd1, %rd6;
	ld.global.f32 	%f2, [%rd7];
	add.s32 	%r11, %r10, %r3;
	mul.wide.u32 	%rd8, %r11, 4;
	add.s64 	%rd9, %rd1, %rd8;
	ld.global.f32 	%f3, [%rd9];
	add.s32 	%r12, %r11, %r3;
	mul.wide.u32 	%rd10, %r12, 4;
	add.s64 	%rd11, %rd1, %rd10;
	ld.global.f32 	%f4, [%rd11];
	add.s32 	%r13, %r12, %r3;
	mul.wide.u32 	%rd12, %r13, 4;
	add.s64 	%rd13, %rd1, %rd12;
	ld.global.f32 	%f5, [%rd13];
	add.s32 	%r14, %r13, %r3;
	mul.wide.u32 	%rd14, %r14, 4;
	add.s64 	%rd15, %rd1, %rd14;
	ld.global.f32 	%f6, [%rd15];
	add.s32 	%r15, %r14, %r3;
	mul.wide.u32 	%rd16, %r15, 4;
	add.s64 	%rd17, %rd1, %rd16;
	ld.global.f32 	%f7, [%rd17];
	mul.wide.u32 	%rd18, %r6, 4;
	add.s64 	%rd19, %rd1, %rd18;
	ld.global.f32 	%f8, [%rd19];
	add.f32 	%f9, %f1, %f2;
	add.f32 	%f10, %f9, %f3;
	add.f32 	%f11, %f10, %f4;
	add.f32 	%f12, %f11, %f5;
	add.f32 	%f13, %f12, %f6;
	add.f32 	%f14, %f13, %f7;
	add.f32 	%f15, %f14, %f8;
	st.global.f32 	[%rd5], %f15;
$L__BB3_2:
	cvt.u64.u32 	%rd20, %r1;
	cvt.u64.u32 	%rd21, %r4;
	add.s64 	%rd22, %rd21, %rd20;
	shl.b64 	%rd23, %rd22, 2;
	add.s64 	%rd24, %rd1, %rd23;
	ld.global.f32 	%f16, [%rd24];
	shl.b32 	%r16, %r1, 2;
	mov.u32 	%r17, _ZZ7kernel1ILj256EEvPfS0_jE4smem;
	add.s32 	%r7, %r17, %r16;
	st.shared.f32 	[%r7], %f16;
	bar.sync 	0;
	bar.sync 	0;
	bar.sync 	0;
	setp.gt.u32 	%p2, %r1, 127;
	@%p2 bra 	$L__BB3_4;
	ld.shared.f32 	%f17, [%r7+512];
	ld.shared.f32 	%f18, [%r7];
	add.f32 	%f19, %f17, %f18;
	st.shared.f32 	[%r7], %f19;
$L__BB3_4:
	bar.sync 	0;
	setp.gt.u32 	%p3, %r1, 63;
	@%p3 bra 	$L__BB3_6;
	ld.shared.f32 	%f20, [%r7+256];
	ld.shared.f32 	%f21, [%r7];
	add.f32 	%f22, %f20, %f21;
	st.shared.f32 	[%r7], %f22;
$L__BB3_6:
	bar.sync 	0;
	setp.gt.u32 	%p4, %r1, 31;
	@%p4 bra 	$L__BB3_9;
	ld.volatile.shared.f32 	%f23, [%r7+128];
	ld.volatile.shared.f32 	%f24, [%r7];
	add.f32 	%f25, %f23, %f24;
	st.volatile.shared.f32 	[%r7], %f25;
	ld.volatile.shared.f32 	%f26, [%r7+64];
	ld.volatile.shared.f32 	%f27, [%r7];
	add.f32 	%f28, %f26, %f27;
	st.volatile.shared.f32 	[%r7], %f28;
	ld.volatile.shared.f32 	%f29, [%r7+32];
	ld.volatile.shared.f32 	%f30, [%r7];
	add.f32 	%f31, %f29, %f30;
	st.volatile.shared.f32 	[%r7], %f31;
	ld.volatile.shared.f32 	%f32, [%r7+16];
	ld.volatile.shared.f32 	%f33, [%r7];
	add.f32 	%f34, %f32, %f33;
	st.volatile.shared.f32 	[%r7], %f34;
	ld.volatile.shared.f32 	%f35, [%r7+8];
	ld.volatile.shared.f32 	%f36, [%r7];
	add.f32 	%f37, %f35, %f36;
	st.volatile.shared.f32 	[%r7], %f37;
	ld.volatile.shared.f32 	%f38, [%r7+4];
	ld.volatile.shared.f32 	%f39, [%r7];
	add.f32 	%f40, %f38, %f39;
	st.volatile.shared.f32 	[%r7], %f40;
	setp.ne.s32 	%p5, %r1, 0;
	@%p5 bra 	$L__BB3_9;
	ld.shared.f32 	%f41, [_ZZ7kernel1ILj256EEvPfS0_jE4smem];
	cvta.to.global.u64 	%rd25, %rd2;
	mul.wide.u32 	%rd26, %r2, 4;
	add.s64 	%rd27, %rd25, %rd26;
	st.global.f32 	[%rd27], %f41;
$L__BB3_9:
	ret;

}
	// .globl	_Z7kernel1ILj128EEvPfS0_j
.visible .entry _Z7kernel1ILj128EEvPfS0_j(
	.param .u64 .ptr .align 1 _Z7kernel1ILj128EEvPfS0_j_param_0,
	.param .u64 .ptr .align 1 _Z7kernel1ILj128EEvPfS0_j_param_1,
	.param .u32 _Z7kernel1ILj128EEvPfS0_j_param_2
)
{
	.reg .pred 	%p<5>;
	.reg .b32 	%r<18>;
	.reg .b32 	%f<39>;
	.reg .b64 	%rd<28>;
	// demoted variable
	.shared .align 4 .b8 _ZZ7kernel1ILj128EEvPfS0_jE4smem[2048];
	ld.param.u64 	%rd3, [_Z7kernel1ILj128EEvPfS0_j_param_0];
	ld.param.u64 	%rd2, [_Z7kernel1ILj128EEvPfS0_j_param_1];
	ld.param.u32 	%r8, [_Z7kernel1ILj128EEvPfS0_j_param_2];
	cvta.to.global.u64 	%rd1, %rd3;
	mov.u32 	%r1, %tid.x;
	mov.u32 	%r2, %ctaid.x;
	mov.u32 	%r3, %ntid.x;
	mul.lo.s32 	%r9, %r3, %r2;
	shl.b32 	%r4, %r9, 3;
	add.s32 	%r5, %r4, %r1;
	mad.lo.s32 	%r6, %r3, 7, %r5;
	setp.ge.u32 	%p1, %r6, %r8;
	@%p1 bra 	$L__BB4_2;
	mul.wide.u32 	%rd4, %r5, 4;
	add.s64 	%rd5, %rd1, %rd4;
	ld.global.f32 	%f1, [%rd5];
	mad.lo.s32 	%r10, %r3, -6, %r6;
	mul.wide.u32 	%rd6, %r10, 4;
	add.s64 	%rd7, %rd1, %rd6;
	ld.global.f32 	%f2, [%rd7];
	add.s32 	%r11, %r10, %r3;
	mul.wide.u32 	%rd8, %r11, 4;
	add.s64 	%rd9, %rd1, %rd8;
	ld.global.f32 	%f3, [%rd9];
	add.s32 	%r12, %r11, %r3;
	mul.wide.u32 	%rd10, %r12, 4;
	add.s64 	%rd11, %rd1, %rd10;
	ld.global.f32 	%f4, [%rd11];
	add.s32 	%r13, %r12, %r3;
	mul.wide.u32 	%rd12, %r13, 4;
	add.s64 	%rd13, %rd1, %rd12;
	ld.global.f32 	%f5, [%rd13];
	add.s32 	%r14, %r13, %r3;
	mul.wide.u32 	%rd14, %r14, 4;
	add.s64 	%rd15, %rd1, %rd14;
	ld.global.f32 	%f6, [%rd15];
	add.s32 	%r15, %r14, %r3;
	mul.wide.u32 	%rd16, %r15, 4;
	add.s64 	%rd17, %rd1, %rd16;
	ld.global.f32 	%f7, [%rd17];
	mul.wide.u32 	%rd18, %r6, 4;
	add.s64 	%rd19, %rd1, %rd18;
	ld.global.f32 	%f8, [%rd19];
	add.f32 	%f9, %f1, %f2;
	add.f32 	%f10, %f9, %f3;
	add.f32 	%f11, %f10, %f4;
	add.f32 	%f12, %f11, %f5;
	add.f32 	%f13, %f12, %f6;
	add.f32 	%f14, %f13, %f7;
	add.f32 	%f15, %f14, %f8;
	st.global.f32 	[%rd5], %f15;
$L__BB4_2:
	cvt.u64.u32 	%rd20, %r1;
	cvt.u64.u32 	%rd21, %r4;
	add.s64 	%rd22, %rd21, %rd20;
	shl.b64 	%rd23, %rd22, 2;
	add.s64 	%rd24, %rd1, %rd23;
	ld.global.f32 	%f16, [%rd24];
	shl.b32 	%r16, %r1, 2;
	mov.u32 	%r17, _ZZ7kernel1ILj128EEvPfS0_jE4smem;
	add.s32 	%r7, %r17, %r16;
	st.shared.f32 	[%r7], %f16;
	bar.sync 	0;
	bar.sync 	0;
	bar.sync 	0;
	bar.sync 	0;
	setp.gt.u32 	%p2, %r1, 63;
	@%p2 bra 	$L__BB4_4;
	ld.shared.f32 	%f17, [%r7+256];
	ld.shared.f32 	%f18, [%r7];
	add.f32 	%f19, %f17, %f18;
	st.shared.f32 	[%r7], %f19;
$L__BB4_4:
	bar.sync 	0;
	setp.gt.u32 	%p3, %r1, 31;
	@%p3 bra 	$L__BB4_7;
	ld.volatile.shared.f32 	%f20, [%r7+128];
	ld.volatile.shared.f32 	%f21, [%r7];
	add.f32 	%f22, %f20, %f21;
	st.volatile.shared.f32 	[%r7], %f22;
	ld.volatile.shared.f32 	%f23, [%r7+64];
	ld.volatile.shared.f32 	%f24, [%r7];
	add.f32 	%f25, %f23, %f24;
	st.volatile.shared.f32 	[%r7], %f25;
	ld.volatile.shared.f32 	%f26, [%r7+32];
	ld.volatile.shared.f32 	%f27, [%r7];
	add.f32 	%f28, %f26, %f27;
	st.volatile.shared.f32 	[%r7], %f28;
	ld.volatile.shared.f32 	%f29, [%r7+16];
	ld.volatile.shared.f32 	%f30, [%r7];
	add.f32 	%f31, %f29, %f30;
	st.volatile.shared.f32 	[%r7], %f31;
	ld.volatile.shared.f32 	%f32, [%r7+8];
	ld.volatile.shared.f32 	%f33, [%r7];
	add.f32 	%f34, %f32, %f33;
	st.volatile.shared.f32 	[%r7], %f34;
	ld.volatile.shared.f32 	%f35, [%r7+4];
	ld.volatile.shared.f32 	%f36, [%r7];
	add.f32 	%f37, %f35, %f36;
	st.volatile.shared.f32 	[%r7], %f37;
	setp.ne.s32 	%p4, %r1, 0;
	@%p4 bra 	$L__BB4_7;
	ld.shared.f32 	%f38, [_ZZ7kernel1ILj128EEvPfS0_jE4smem];
	cvta.to.global.u64 	%rd25, %rd2;
	mul.wide.u32 	%rd26, %r2, 4;
	add.s64 	%rd27, %rd25, %rd26;
	st.global.f32 	[%rd27], %f38;
$L__BB4_7:
	ret;

}
	// .globl	_Z7kernel1ILj64EEvPfS0_j
.visible .entry _Z7kernel1ILj64EEvPfS0_j(
	.param .u64 .ptr .align 1 _Z7kernel1ILj64EEvPfS0_j_param_0,
	.param .u64 .ptr .align 1 _Z7kernel1ILj64EEvPfS0_j_param_1,
	.param .u32 _Z7kernel1ILj64EEvPfS0_j_param_2
)
{
	.reg .pred 	%p<4>;
	.reg .b32 	%r<18>;
	.reg .b32 	%f<36>;
	.reg .b64 	%rd<28>;
	// demoted variable
	.shared .align 4 .b8 _ZZ7kernel1ILj64EEvPfS0_jE4smem[2048];
	ld.param.u64 	%rd3, [_Z7kernel1ILj64EEvPfS0_j_param_0];
	ld.param.u64 	%rd2, [_Z7kernel1ILj64EEvPfS0_j_param_1];
	ld.param.u32 	%r8, [_Z7kernel1ILj64EEvPfS0_j_param_2];
	cvta.to.global.u64 	%rd1, %rd3;
	mov.u32 	%r1, %tid.x;
	mov.u32 	%r2, %ctaid.x;
	mov.u32 	%r3, %ntid.x;
	mul.lo.s32 	%r9, %r3, %r2;
	shl.b32 	%r4, %r9, 3;
	add.s32 	%r5, %r4, %r1;
	mad.lo.s32 	%r6, %r3, 7, %r5;
	setp.ge.u32 	%p1, %r6, %r8;
	@%p1 bra 	$L__BB5_2;
	mul.wide.u32 	%rd4, %r5, 4;
	add.s64 	%rd5, %rd1, %rd4;
	ld.global.f32 	%f1, [%rd5];
	mad.lo.s32 	%r10, %r3, -6, %r6;
	mul.wide.u32 	%rd6, %r10, 4;
	add.s64 	%rd7, %rd1, %rd6;
	ld.global.f32 	%f2, [%rd7];
	add.s32 	%r11, %r10, %r3;
	mul.wide.u32 	%rd8, %r11, 4;
	add.s64 	%rd9, %rd1, %rd8;
	ld.global.f32 	%f3, [%rd9];
	add.s32 	%r12, %r11, %r3;
	mul.wide.u32 	%rd10, %r12, 4;
	add.s64 	%rd11, %rd1, %rd10;
	ld.global.f32 	%f4, [%rd11];
	add.s32 	%r13, %r12, %r3;
	mul.wide.u32 	%rd12, %r13, 4;
	add.s64 	%rd13, %rd1, %rd12;
	ld.global.f32 	%f5, [%rd13];
	add.s32 	%r14, %r13, %r3;
	mul.wide.u32 	%rd14, %r14, 4;
	add.s64 	%rd15, %rd1, %rd14;
	ld.global.f32 	%f6, [%rd15];
	add.s32 	%r15, %r14, %r3;
	mul.wide.u32 	%rd16, %r15, 4;
	add.s64 	%rd17, %rd1, %rd16;
	ld.global.f32 	%f7, [%rd17];
	mul.wide.u32 	%rd18, %r6, 4;
	add.s64 	%rd19, %rd1, %rd18;
	ld.global.f32 	%f8, [%rd19];
	add.f32 	%f9, %f1, %f2;
	add.f32 	%f10, %f9, %f3;
	add.f32 	%f11, %f10, %f4;
	add.f32 	%f12, %f11, %f5;
	add.f32 	%f13, %f12, %f6;
	add.f32 	%f14, %f13, %f7;
	add.f32 	%f15, %f14, %f8;
	st.global.f32 	[%rd5], %f15;
$L__BB5_2:
	cvt.u64.u32 	%rd20, %r1;
	cvt.u64.u32 	%rd21, %r4;
	add.s64 	%rd22, %rd21, %rd20;
	shl.b64 	%rd23, %rd22, 2;
	add.s64 	%rd24, %rd1, %rd23;
	ld.global.f32 	%f16, [%rd24];
	shl.b32 	%r16, %r1, 2;
	mov.u32 	%r17, _ZZ7kernel1ILj64EEvPfS0_jE4smem;
	add.s32 	%r7, %r17, %r16;
	st.shared.f32 	[%r7], %f16;
	bar.sync 	0;
	bar.sync 	0;
	bar.sync 	0;
	bar.sync 	0;
	bar.sync 	0;
	setp.gt.u32 	%p2, %r1, 31;
	@%p2 bra 	$L__BB5_5;
	ld.volatile.shared.f32 	%f17, [%r7+128];
	ld.volatile.shared.f32 	%f18, [%r7];
	add.f32 	%f19, %f17, %f18;
	st.volatile.shared.f32 	[%r7], %f19;
	ld.volatile.shared.f32 	%f20, [%r7+64];
	ld.volatile.shared.f32 	%f21, [%r7];
	add.f32 	%f22, %f20, %f21;
	st.volatile.shared.f32 	[%r7], %f22;
	ld.volatile.shared.f32 	%f23, [%r7+32];
	ld.volatile.shared.f32 	%f24, [%r7];
	add.f32 	%f25, %f23, %f24;
	st.volatile.shared.f32 	[%r7], %f25;
	ld.volatile.shared.f32 	%f26, [%r7+16];
	ld.volatile.shared.f32 	%f27, [%r7];
	add.f32 	%f28, %f26, %f27;
	st.volatile.shared.f32 	[%r7], %f28;
	ld.volatile.shared.f32 	%f29, [%r7+8];
	ld.volatile.shared.f32 	%f30, [%r7];
	add.f32 	%f31, %f29, %f30;
	st.volatile.shared.f32 	[%r7], %f31;
	ld.volatile.shared.f32 	%f32, [%r7+4];
	ld.volatile.shared.f32 	%f33, [%r7];
	add.f32 	%f34, %f32, %f33;
	st.volatile.shared.f32 	[%r7], %f34;
	setp.ne.s32 	%p3, %r1, 0;
	@%p3 bra 	$L__BB5_5;
	ld.shared.f32 	%f35, [_ZZ7kernel1ILj64EEvPfS0_jE4smem];
	cvta.to.global.u64 	%rd25, %rd2;
	mul.wide.u32 	%rd26, %r2, 4;
	add.s64 	%rd27, %rd25, %rd26;
	st.global.f32 	[%rd27], %f35;
$L__BB5_5:
	ret;

}
	// .globl	_Z7kernel2ILj1024EEvPfS0_j
.visible .entry _Z7kernel2ILj1024EEvPfS0_j(
	.param .u64 .ptr .align 1 _Z7kernel2ILj1024EEvPfS0_j_param_0,
	.param .u64 .ptr .align 1 _Z7kernel2ILj1024EEvPfS0_j_param_1,
	.param .u32 _Z7kernel2ILj1024EEvPfS0_j_param_2
)
{
	.reg .pred 	%p<8>;
	.reg .b32 	%r<18>;
	.reg .b32 	%f<49>;
	.reg .b64 	%rd<26>;
	// demoted variable
	.shared .align 4 .b8 _ZZ7kernel2ILj1024EEvPfS0_jE4smem[2048];
	ld.param.u64 	%rd3, [_Z7kernel2ILj1024EEvPfS0_j_param_0];
	ld.param.u64 	%rd2, [_Z7kernel2ILj1024EEvPfS0_j_param_1];
	ld.param.u32 	%r7, [_Z7kernel2ILj1024EEvPfS0_j_param_2];
	cvta.to.global.u64 	%rd1, %rd3;
	mov.u32 	%r1, %tid.x;
	mov.u32 	%r8, %ctaid.x;
	mov.u32 	%r2, %ntid.x;
	mul.lo.s32 	%r9, %r2, %r8;
	shl.b32 	%r3, %r9, 3;
	add.s32 	%r4, %r3, %r1;
	mad.lo.s32 	%r5, %r2, 7, %r4;
	setp.ge.u32 	%p1, %r5, %r7;
	@%p1 bra 	$L__BB6_2;
	mul.wide.u32 	%rd4, %r4, 4;
	add.s64 	%rd5, %rd1, %rd4;
	ld.global.f32 	%f1, [%rd5];
	mad.lo.s32 	%r10, %r2, -6, %r5;
	mul.wide.u32 	%rd6, %r10, 4;
	add.s64 	%rd7, %rd1, %rd6;
	ld.global.f32 	%f2, [%rd7];
	add.s32 	%r11, %r10, %r2;
	mul.wide.u32 	%rd8, %r11, 4;
	add.s64 	%rd9, %rd1, %rd8;
	ld.global.f32 	%f3, [%rd9];
	add.s32 	%r12, %r11, %r2;
	mul.wide.u32 	%rd10, %r12, 4;
	add.s64 	%rd11, %rd1, %rd10;
	ld.global.f32 	%f4, [%rd11];
	add.s32 	%r13, %r12, %r2;
	mul.wide.u32 	%rd12, %r13, 4;
	add.s64 	%rd13, %rd1, %rd12;
	ld.global.f32 	%f5, [%rd13];
	add.s32 	%r14, %r13, %r2;
	mul.wide.u32 	%rd14, %r14, 4;
	add.s64 	%rd15, %rd1, %rd14;
	ld.global.f32 	%f6, [%rd15];
	add.s32 	%r15, %r14, %r2;
	mul.wide.u32 	%rd16, %r15, 4;
	add.s64 	%rd17, %rd1, %rd16;
	ld.global.f32 	%f7, [%rd17];
	mul.wide.u32 	%rd18, %r5, 4;
	add.s64 	%rd19, %rd1, %rd18;
	ld.global.f32 	%f8, [%rd19];
	add.f32 	%f9, %f1, %f2;
	add.f32 	%f10, %f9, %f3;
	add.f32 	%f11, %f10, %f4;
	add.f32 	%f12, %f11, %f5;
	add.f32 	%f13, %f12, %f6;
	add.f32 	%f14, %f13, %f7;
	add.f32 	%f15, %f14, %f8;
	st.global.f32 	[%rd5], %f15;
$L__BB6_2:
	cvt.u64.u32 	%rd20, %r1;
	cvt.u64.u32 	%rd21, %r3;
	add.s64 	%rd22, %rd21, %rd20;
	shl.b64 	%rd23, %rd22, 2;
	add.s64 	%rd24, %rd1, %rd23;
	ld.global.f32 	%f16, [%rd24];
	shl.b32 	%r16, %r1, 2;
	mov.u32 	%r17, _ZZ7kernel2ILj1024EEvPfS0_jE4smem;
	add.s32 	%r6, %r17, %r16;
	st.shared.f32 	[%r6], %f16;
	bar.sync 	0;
	setp.gt.u32 	%p2, %r1, 511;
	@%p2 bra 	$L__BB6_4;
	ld.shared.f32 	%f17, [%r6+2048];
	ld.shared.f32 	%f18, [%r6];
	add.f32 	%f19, %f17, %f18;
	st.shared.f32 	[%r6], %f19;
$L__BB6_4:
	bar.sync 	0;
	setp.gt.u32 	%p3, %r1, 255;
	@%p3 bra 	$L__BB6_6;
	ld.shared.f32 	%f20, [%r6+1024];
	ld.shared.f32 	%f21, [%r6];
	add.f32 	%f22, %f20, %f21;
	st.shared.f32 	[%r6], %f22;
$L__BB6_6:
	bar.sync 	0;
	setp.gt.u32 	%p4, %r1, 127;
	@%p4 bra 	$L__BB6_8;
	ld.shared.f32 	%f23, [%r6+512];
	ld.shared.f32 	%f24, [%r6];
	add.f32 	%f25, %f23, %f24;
	st.shared.f32 	[%r6], %f25;
$L__BB6_8:
	bar.sync 	0;
	setp.gt.u32 	%p5, %r1, 63;
	@%p5 bra 	$L__BB6_10;
	ld.shared.f32 	%f26, [%r6+256];
	ld.shared.f32 	%f27, [%r6];
	add.f32 	%f28, %f26, %f27;
	st.shared.f32 	[%r6], %f28;
$L__BB6_10:
	bar.sync 	0;
	setp.gt.u32 	%p6, %r1, 31;
	@%p6 bra 	$L__BB6_13;
	ld.volatile.shared.f32 	%f29, [%r6+128];
	ld.volatile.shared.f32 	%f30, [%r6];
	add.f32 	%f31, %f29, %f30;
	st.volatile.shared.f32 	[%r6], %f31;
	ld.volatile.shared.f32 	%f32, [%r6+64];
	ld.volatile.shared.f32 	%f33, [%r6];
	add.f32 	%f34, %f32, %f33;
	st.volatile.shared.f32 	[%r6], %f34;
	ld.volatile.shared.f32 	%f35, [%r6+32];
	ld.volatile.shared.f32 	%f36, [%r6];
	add.f32 	%f37, %f35, %f36;
	st.volatile.shared.f32 	[%r6], %f37;
	ld.volatile.shared.f32 	%f38, [%r6+16];
	ld.volatile.shared.f32 	%f39, [%r6];
	add.f32 	%f40, %f38, %f39;
	st.volatile.shared.f32 	[%r6], %f40;
	ld.volatile.shared.f32 	%f41, [%r6+8];
	ld.volatile.shared.f32 	%f42, [%r6];
	add.f32 	%f43, %f41, %f42;
	st.volatile.shared.f32 	[%r6], %f43;
	ld.volatile.shared.f32 	%f44, [%r6+4];
	ld.volatile.shared.f32 	%f45, [%r6];
	add.f32 	%f46, %f44, %f45;
	st.volatile.shared.f32 	[%r6], %f46;
	setp.ne.s32 	%p7, %r1, 0;
	@%p7 bra 	$L__BB6_13;
	ld.shared.f32 	%f47, [_ZZ7kernel2ILj1024EEvPfS0_jE4smem];
	cvta.to.global.u64 	%rd25, %rd2;
	atom.global.add.f32 	%f48, [%rd25], %f47;
$L__BB6_13:
	ret;

}
	// .globl	_Z7kernel2ILj512EEvPfS0_j
.visible .entry _Z7kernel2ILj512EEvPfS0_j(
	.param .u64 .ptr .align 1 _Z7kernel2ILj512EEvPfS0_j_param_0,
	.param .u64 .ptr .align 1 _Z7kernel2ILj512EEvPfS0_j_param_1,
	.param .u32 _Z7kernel2ILj512EEvPfS0_j_param_2
)
{
	.reg .pred 	%p<7>;
	.reg .b32 	%r<18>;
	.reg .b32 	%f<46>;
	.reg .b64 	%rd<26>;
	// demoted variable
	.shared .align 4 .b8 _ZZ7kernel2ILj512EEvPfS0_jE4smem[2048];
	ld.param.u64 	%rd3, [_Z7kernel2ILj512EEvPfS0_j_param_0];
	ld.param.u64 	%rd2, [_Z7kernel2ILj512EEvPfS0_j_param_1];
	ld.param.u32 	%r7, [_Z7kernel2ILj512EEvPfS0_j_param_2];
	cvta.to.global.u64 	%rd1, %rd3;
	mov.u32 	%r1, %tid.x;
	mov.u32 	%r8, %ctaid.x;
	mov.u32 	%r2, %ntid.x;
	mul.lo.s32 	%r9, %r2, %r8;
	shl.b32 	%r3, %r9, 3;
	add.s32 	%r4, %r3, %r1;
	mad.lo.s32 	%r5, %r2, 7, %r4;
	setp.ge.u32 	%p1, %r5, %r7;
	@%p1 bra 	$L__BB7_2;
	mul.wide.u32 	%rd4, %r4, 4;
	add.s64 	%rd5, %rd1, %rd4;
	ld.global.f32 	%f1, [%rd5];
	mad.lo.s32 	%r10, %r2, -6, %r5;
	mul.wide.u32 	%rd6, %r10, 4;
	add.s64 	%rd7, %rd1, %rd6;
	ld.global.f32 	%f2, [%rd7];
	add.s32 	%r11, %r10, %r2;
	mul.wide.u32 	%rd8, %r11, 4;
	add.s64 	%rd9, %rd1, %rd8;
	ld.global.f32 	%f3, [%rd9];
	add.s32 	%r12, %r11, %r2;
	mul.wide.u32 	%rd10, %r12, 4;
	add.s64 	%rd11, %rd1, %rd10;
	ld.global.f32 	%f4, [%rd11];
	add.s32 	%r13, %r12, %r2;
	mul.wide.u32 	%rd12, %r13, 4;
	add.s64 	%rd13, %rd1, %rd12;
	ld.global.f32 	%f5, [%rd13];
	add.s32 	%r14, %r13, %r2;
	mul.wide.u32 	%rd14, %r14, 4;
	add.s64 	%rd15, %rd1, %rd14;
	ld.global.f32 	%f6, [%rd15];
	add.s32 	%r15, %r14, %r2;
	mul.wide.u32 	%rd16, %r15, 4;
	add.s64 	%rd17, %rd1, %rd16;
	ld.global.f32 	%f7, [%rd17];
	mul.wide.u32 	%rd18, %r5, 4;
	add.s64 	%rd19, %rd1, %rd18;
	ld.global.f32 	%f8, [%rd19];
	add.f32 	%f9, %f1, %f2;
	add.f32 	%f10, %f9, %f3;
	add.f32 	%f11, %f10, %f4;
	add.f32 	%f12, %f11, %f5;
	add.f32 	%f13, %f12, %f6;
	add.f32 	%f14, %f13, %f7;
	add.f32 	%f15, %f14, %f8;
	st.global.f32 	[%rd5], %f15;
$L__BB7_2:
	cvt.u64.u32 	%rd20, %r1;
	cvt.u64.u32 	%rd21, %r3;
	add.s64 	%rd22, %rd21, %rd20;
	shl.b64 	%rd23, %rd22, 2;
	add.s64 	%rd24, %rd1, %rd23;
	ld.global.f32 	%f16, [%rd24];
	shl.b32 	%r16, %r1, 2;
	mov.u32 	%r17, _ZZ7kernel2ILj512EEvPfS0_jE4smem;
	add.s32 	%r6, %r17, %r16;
	st.shared.f32 	[%r6], %f16;
	bar.sync 	0;
	bar.sync 	0;
	setp.gt.u32 	%p2, %r1, 255;
	@%p2 bra 	$L__BB7_4;
	ld.shared.f32 	%f17, [%r6+1024];
	ld.shared.f32 	%f18, [%r6];
	add.f32 	%f19, %f17, %f18;
	st.shared.f32 	[%r6], %f19;
$L__BB7_4:
	bar.sync 	0;
	setp.gt.u32 	%p3, %r1, 127;
	@%p3 bra 	$L__BB7_6;
	ld.shared.f32 	%f20, [%r6+512];
	ld.shared.f32 	%f21, [%r6];
	add.f32 	%f22, %f20, %f21;
	st.shared.f32 	[%r6], %f22;
$L__BB7_6:
	bar.sync 	0;
	setp.gt.u32 	%p4, %r1, 63;
	@%p4 bra 	$L__BB7_8;
	ld.shared.f32 	%f23, [%r6+256];
	ld.shared.f32 	%f24, [%r6];
	add.f32 	%f25, %f23, %f24;
	st.shared.f32 	[%r6], %f25;
$L__BB7_8:
	bar.sync 	0;
	setp.gt.u32 	%p5, %r1, 31;
	@%p5 bra 	$L__BB7_11;
	ld.volatile.shared.f32 	%f26, [%r6+128];
	ld.volatile.shared.f32 	%f27, [%r6];
	add.f32 	%f28, %f26, %f27;
	st.volatile.shared.f32 	[%r6], %f28;
	ld.volatile.shared.f32 	%f29, [%r6+64];
	ld.volatile.shared.f32 	%f30, [%r6];
	add.f32 	%f31, %f29, %f30;
	st.volatile.shared.f32 	[%r6], %f31;
	ld.volatile.shared.f32 	%f32, [%r6+32];
	ld.volatile.shared.f32 	%f33, [%r6];
	add.f32 	%f34, %f32, %f33;
	st.volatile.shared.f32 	[%r6], %f34;
	ld.volatile.shared.f32 	%f35, [%r6+16];
	ld.volatile.shared.f32 	%f36, [%r6];
	add.f32 	%f37, %f35, %f36;
	st.volatile.shared.f32 	[%r6], %f37;
	ld.volatile.shared.f32 	%f38, [%r6+8];
	ld.volatile.shared.f32 	%f39, [%r6];
	add.f32 	%f40, %f38, %f39;
	st.volatile.shared.f32 	[%r6], %f40;
	ld.volatile.shared.f32 	%f41, [%r6+4];
	ld.volatile.shared.f32 	%f42, [%r6];
	add.f32 	%f43, %f41, %f42;
	st.volatile.shared.f32 	[%r6], %f43;
	setp.ne.s32 	%p6, %r1, 0;
	@%p6 bra 	$L__BB7_11;
	ld.shared.f32 	%f44, [_ZZ7kernel2ILj512EEvPfS0_jE4smem];
	cvta.to.global.u64 	%rd25, %rd2;
	atom.global.add.f32 	%f45, [%rd25], %f44;
$L__BB7_11:
	ret;

}
	// .globl	_Z7kernel2ILj256EEvPfS0_j
.visible .entry _Z7kernel2ILj256EEvPfS0_j(
	.param .u64 .ptr .align 1 _Z7kernel2ILj256EEvPfS0_j_param_0,
	.param .u64 .ptr .align 1 _Z7kernel2ILj256EEvPfS0_j_param_1,
	.param .u32 _Z7kernel2ILj256EEvPfS0_j_param_2
)
{
	.reg .pred 	%p<6>;
	.reg .b32 	%r<18>;
	.reg .b32 	%f<43>;
	.reg .b64 	%rd<26>;
	// demoted variable
	.shared .align 4 .b8 _ZZ7kernel2ILj256EEvPfS0_jE4smem[2048];
	ld.param.u64 	%rd3, [_Z7kernel2ILj256EEvPfS0_j_param_0];
	ld.param.u64 	%rd2, [_Z7kernel2ILj256EEvPfS0_j_param_1];
	ld.param.u32 	%r7, [_Z7kernel2ILj256EEvPfS0_j_param_2];
	cvta.to.global.u64 	%rd1, %rd3;
	mov.u32 	%r1, %tid.x;
	mov.u32 	%r8, %ctaid.x;
	mov.u32 	%r2, %ntid.x;
	mul.lo.s32 	%r9, %r2, %r8;
	shl.b32 	%r3, %r9, 3;
	add.s32 	%r4, %r3, %r1;
	mad.lo.s32 	%r5, %r2, 7, %r4;
	setp.ge.u32 	%p1, %r5, %r7;
	@%p1 bra 	$L__BB8_2;
	mul.wide.u32 	%rd4, %r4, 4;
	add.s64 	%rd5, %rd1, %rd4;
	ld.global.f32 	%f1, [%rd5];
	mad.lo.s32 	%r10, %r2, -6, %r5;
	mul.wide.u32 	%rd6, %r10, 4;
	add.s64 	%rd7, %rd1, %rd6;
	ld.global.f32 	%f2, [%rd7];
	add.s32 	%r11, %r10, %r2;
	mul.wide.u32 	%rd8, %r11, 4;
	add.s64 	%rd9, %rd1, %rd8;
	ld.global.f32 	%f3, [%rd9];
	add.s32 	%r12, %r11, %r2;
	mul.wide.u32 	%rd10, %r12, 4;
	add.s64 	%rd11, %rd1, %rd10;
	ld.global.f32 	%f4, [%rd11];
	add.s32 	%r13, %r12, %r2;
	mul.wide.u32 	%rd12, %r13, 4;
	add.s64 	%rd13, %rd1, %rd12;
	ld.global.f32 	%f5, [%rd13];
	add.s32 	%r14, %r13, %r2;
	mul.wide.u32 	%rd14, %r14, 4;
	add.s64 	%rd15, %rd1, %rd14;
	ld.global.f32 	%f6, [%rd15];
	add.s32 	%r15, %r14, %r2;
	mul.wide.u32 	%rd16, %r15, 4;
	add.s64 	%rd17, %rd1, %rd16;
	ld.global.f32 	%f7, [%rd17];
	mul.wide.u32 	%rd18, %r5, 4;
	add.s64 	%rd19, %rd1, %rd18;
	ld.global.f32 	%f8, [%rd19];
	add.f32 	%f9, %f1, %f2;
	add.f32 	%f10, %f9, %f3;
	add.f32 	%f11, %f10, %f4;
	add.f32 	%f12, %f11, %f5;
	add.f32 	%f13, %f12, %f6;
	add.f32 	%f14, %f13, %f7;
	add.f32 	%f15, %f14, %f8;
	st.global.f32 	[%rd5], %f15;
$L__BB8_2:
	cvt.u64.u32 	%rd20, %r1;
	cvt.u64.u32 	%rd21, %r3;
	add.s64 	%rd22, %rd21, %rd20;
	shl.b64 	%rd23, %rd22, 2;
	add.s64 	%rd24, %rd1, %rd23;
	ld.global.f32 	%f16, [%rd24];
	shl.b32 	%r16, %r1, 2;
	mov.u32 	%r17, _ZZ7kernel2ILj256EEvPfS0_jE4smem;
	add.s32 	%r6, %r17, %r16;
	st.shared.f32 	[%r6], %f16;
	bar.sync 	0;
	bar.sync 	0;
	bar.sync 	0;
	setp.gt.u32 	%p2, %r1, 127;
	@%p2 bra 	$L__BB8_4;
	ld.shared.f32 	%f17, [%r6+512];
	ld.shared.f32 	%f18, [%r6];
	add.f32 	%f19, %f17, %f18;
	st.shared.f32 	[%r6], %f19;
$L__BB8_4:
	bar.sync 	0;
	setp.gt.u32 	%p3, %r1, 63;
	@%p3 bra 	$L__BB8_6;
	ld.shared.f32 	%f20, [%r6+256];
	ld.shared.f32 	%f21, [%r6];
	add.f32 	%f22, %f20, %f21;
	st.shared.f32 	[%r6], %f22;
$L__BB8_6:
	bar.sync 	0;
	setp.gt.u32 	%p4, %r1, 31;
	@%p4 bra 	$L__BB8_9;
	ld.volatile.shared.f32 	%f23, [%r6+128];
	ld.volatile.shared.f32 	%f24, [%r6];
	add.f32 	%f25, %f23, %f24;
	st.volatile.shared.f32 	[%r6], %f25;
	ld.volatile.shared.f32 	%f26, [%r6+64];
	ld.volatile.shared.f32 	%f27, [%r6];
	add.f32 	%f28, %f26, %f27;
	st.volatile.shared.f32 	[%r6], %f28;
	ld.volatile.shared.f32 	%f29, [%r6+32];
	ld.volatile.shared.f32 	%f30, [%r6];
	add.f32 	%f31, %f29, %f30;
	st.volatile.shared.f32 	[%r6], %f31;
	ld.volatile.shared.f32 	%f32, [%r6+16];
	ld.volatile.shared.f32 	%f33, [%r6];
	add.f32 	%f34, %f32, %f33;
	st.volatile.shared.f32 	[%r6], %f34;
	ld.volatile.shared.f32 	%f35, [%r6+8];
	ld.volatile.shared.f32 	%f36, [%r6];
	add.f32 	%f37, %f35, %f36;
	st.volatile.shared.f32 	[%r6], %f37;
	ld.volatile.shared.f32 	%f38, [%r6+4];
	ld.volatile.shared.f32 	%f39, [%r6];
	add.f32 	%f40, %f38, %f39;
	st.volatile.shared.f32 	[%r6], %f40;
	setp.ne.s32 	%p5, %r1, 0;
	@%p5 bra 	$L__BB8_9;
	ld.shared.f32 	%f41, [_ZZ7kernel2ILj256EEvPfS0_jE4smem];
	cvta.to.global.u64 	%rd25, %rd2;
	atom.global.add.f32 	%f42, [%rd25], %f41;
$L__BB8_9:
	ret;

}
	// .globl	_Z7kernel2ILj128EEvPfS0_j
.visible .entry _Z7kernel2ILj128EEvPfS0_j(
	.param .u64 .ptr .align 1 _Z7kernel2ILj128EEvPfS0_j_param_0,
	.param .u64 .ptr .align 1 _Z7kernel2ILj128EEvPfS0_j_param_1,
	.param .u32 _Z7kernel2ILj128EEvPfS0_j_param_2
)
{
	.reg .pred 	%p<5>;
	.reg .b32 	%r<18>;
	.reg .b32 	%f<40>;
	.reg .b64 	%rd<26>;
	// demoted variable
	.shared .align 4 .b8 _ZZ7kernel2ILj128EEvPfS0_jE4smem[2048];
	ld.param.u64 	%rd3, [_Z7kernel2ILj128EEvPfS0_j_param_0];
	ld.param.u64 	%rd2, [_Z7kernel2ILj128EEvPfS0_j_param_1];
	ld.param.u32 	%r7, [_Z7kernel2ILj128EEvPfS0_j_param_2];
	cvta.to.global.u64 	%rd1, %rd3;
	mov.u32 	%r1, %tid.x;
	mov.u32 	%r8, %ctaid.x;
	mov.u32 	%r2, %ntid.x;
	mul.lo.s32 	%r9, %r2, %r8;
	shl.b32 	%r3, %r9, 3;
	add.s32 	%r4, %r3, %r1;
	mad.lo.s32 	%r5, %r2, 7, %r4;
	setp.ge.u32 	%p1, %r5, %r7;
	@%p1 bra 	$L__BB9_2;
	mul.wide.u32 	%rd4, %r4, 4;
	add.s64 	%rd5, %rd1, %rd4;
	ld.global.f32 	%f1, [%rd5];
	mad.lo.s32 	%r10, %r2, -6, %r5;
	mul.wide.u32 	%rd6, %r10, 4;
	add.s64 	%rd7, %rd1, %rd6;
	ld.global.f32 	%f2, [%rd7];
	add.s32 	%r11, %r10, %r2;
	mul.wide.u32 	%rd8, %r11, 4;
	add.s64 	%rd9, %rd1, %rd8;
	ld.global.f32 	%f3, [%rd9];
	add.s32 	%r12, %r11, %r2;
	mul.wide.u32 	%rd10, %r12, 4;
	add.s64 	%rd11, %rd1, %rd10;
	ld.global.f32 	%f4, [%rd11];
	add.s32 	%r13, %r12, %r2;
	mul.wide.u32 	%rd12, %r13, 4;
	add.s64 	%rd13, %rd1, %rd12;
	ld.global.f32 	%f5, [%rd13];
	add.s32 	%r14, %r13, %r2;
	mul.wide.u32 	%rd14, %r14, 4;
	add.s64 	%rd15, %rd1, %rd14;
	ld.global.f32 	%f6, [%rd15];
	add.s32 	%r15, %r14, %r2;
	mul.wide.u32 	%rd16, %r15, 4;
	add.s64 	%rd17, %rd1, %rd16;
	ld.global.f32 	%f7, [%rd17];
	mul.wide.u32 	%rd18, %r5, 4;
	add.s64 	%rd19, %rd1, %rd18;
	ld.global.f32 	%f8, [%rd19];
	add.f32 	%f9, %f1, %f2;
	add.f32 	%f10, %f9, %f3;
	add.f32 	%f11, %f10, %f4;
	add.f32 	%f12, %f11, %f5;
	add.f32 	%f13, %f12, %f6;
	add.f32 	%f14, %f13, %f7;
	add.f32 	%f15, %f14, %f8;
	st.global.f32 	[%rd5], %f15;
$L__BB9_2:
	cvt.u64.u32 	%rd20, %r1;
	cvt.u64.u32 	%rd21, %r3;
	add.s64 	%rd22, %rd21, %rd20;
	shl.b64 	%rd23, %rd22, 2;
	add.s64 	%rd24, %rd1, %rd23;
	ld.global.f32 	%f16, [%rd24];
	shl.b32 	%r16, %r1, 2;
	mov.u32 	%r17, _ZZ7kernel2ILj128EEvPfS0_jE4smem;
	add.s32 	%r6, %r17, %r16;
	st.shared.f32 	[%r6], %f16;
	bar.sync 	0;
	bar.sync 	0;
	bar.sync 	0;
	bar.sync 	0;
	setp.gt.u32 	%p2, %r1, 63;
	@%p2 bra 	$L__BB9_4;
	ld.shared.f32 	%f17, [%r6+256];
	ld.shared.f32 	%f18, [%r6];
	add.f32 	%f19, %f17, %f18;
	st.shared.f32 	[%r6], %f19;
$L__BB9_4:
	bar.sync 	0;
	setp.gt.u32 	%p3, %r1, 31;
	@%p3 bra 	$L__BB9_7;
	ld.volatile.shared.f32 	%f20, [%r6+128];
	ld.volatile.shared.f32 	%f21, [%r6];
	add.f32 	%f22, %f20, %f21;
	st.volatile.shared.f32 	[%r6], %f22;
	ld.volatile.shared.f32 	%f23, [%r6+64];
	ld.volatile.shared.f32 	%f24, [%r6];
	add.f32 	%f25, %f23, %f24;
	st.volatile.shared.f32 	[%r6], %f25;
	ld.volatile.shared.f32 	%f26, [%r6+32];
	ld.volatile.shared.f32 	%f27, [%r6];
	add.f32 	%f28, %f26, %f27;
	st.volatile.shared.f32 	[%r6], %f28;
	ld.volatile.shared.f32 	%f29, [%r6+16];
	ld.volatile.shared.f32 	%f30, [%r6];
	add.f32 	%f31, %f29, %f30;
	st.volatile.shared.f32 	[%r6], %f31;
	ld.volatile.shared.f32 	%f32, [%r6+8];
	ld.volatile.shared.f32 	%f33, [%r6];
	add.f32 	%f34, %f32, %f33;
	st.volatile.shared.f32 	[%r6], %f34;
	ld.volatile.shared.f32 	%f35, [%r6+4];
	ld.volatile.shared.f32 	%f36, [%r6];
	add.f32 	%f37, %f35, %f36;
	st.volatile.shared.f32 	[%r6], %f37;
	setp.ne.s32 	%p4, %r1, 0;
	@%p4 bra 	$L__BB9_7;
	ld.shared.f32 	%f38, [_ZZ7kernel2ILj128EEvPfS0_jE4smem];
	cvta.to.global.u64 	%rd25, %rd2;
	atom.global.add.f32 	%f39, [%rd25], %f38;
$L__BB9_7:
	ret;

}
	// .globl	_Z7kernel2ILj64EEvPfS0_j
.visible .entry _Z7kernel2ILj64EEvPfS0_j(
	.param .u64 .ptr .align 1 _Z7kernel2ILj64EEvPfS0_j_param_0,
	.param .u64 .ptr .align 1 _Z7kernel2ILj64EEvPfS0_j_param_1,
	.param .u32 _Z7kernel2ILj64EEvPfS0_j_param_2
)
{
	.reg .pred 	%p<4>;
	.reg .b32 	%r<18>;
	.reg .b32 	%f<37>;
	.reg .b64 	%rd<26>;
	// demoted variable
	.shared .align 4 .b8 _ZZ7kernel2ILj64EEvPfS0_jE4smem[2048];
	ld.param.u64 	%rd3, [_Z7kernel2ILj64EEvPfS0_j_param_0];
	ld.param.u64 	%rd2, [_Z7kernel2ILj64EEvPfS0_j_param_1];
	ld.param.u32 	%r7, [_Z7kernel2ILj64EEvPfS0_j_param_2];
	cvta.to.global.u64 	%rd1, %rd3;
	mov.u32 	%r1, %tid.x;
	mov.u32 	%r8, %ctaid.x;
	mov.u32 	%r2, %ntid.x;
	mul.lo.s32 	%r9, %r2, %r8;
	shl.b32 	%r3, %r9, 3;
	add.s32 	%r4, %r3, %r1;
	mad.lo.s32 	%r5, %r2, 7, %r4;
	setp.ge.u32 	%p1, %r5, %r7;
	@%p1 bra 	$L__BB10_2;
	mul.wide.u32 	%rd4, %r4, 4;
	add.s64 	%rd5, %rd1, %rd4;
	ld.global.f32 	%f1, [%rd5];
	mad.lo.s32 	%r10, %r2, -6, %r5;
	mul.wide.u32 	%rd6, %r10, 4;
	add.s64 	%rd7, %rd1, %rd6;
	ld.global.f32 	%f2, [%rd7];
	add.s32 	%r11, %r10, %r2;
	mul.wide.u32 	%rd8, %r11, 4;
	add.s64 	%rd9, %rd1, %rd8;
	ld.global.f32 	%f3, [%rd9];
	add.s32 	%r12, %r11, %r2;
	mul.wide.u32 	%rd10, %r12, 4;
	add.s64 	%rd11, %rd1, %rd10;
	ld.global.f32 	%f4, [%rd11];
	add.s32 	%r13, %r12, %r2;
	mul.wide.u32 	%rd12, %r13, 4;
	add.s64 	%rd13, %rd1, %rd12;
	ld.global.f32 	%f5, [%rd13];
	add.s32 	%r14, %r13, %r2;
	mul.wide.u32 	%rd14, %r14, 4;
	add.s64 	%rd15, %rd1, %rd14;
	ld.global.f32 	%f6, [%rd15];
	add.s32 	%r15, %r14, %r2;
	mul.wide.u32 	%rd16, %r15, 4;
	add.s64 	%rd17, %rd1, %rd16;
	ld.global.f32 	%f7, [%rd17];
	mul.wide.u32 	%rd18, %r5, 4;
	add.s64 	%rd19, %rd1, %rd18;
	ld.global.f32 	%f8, [%rd19];
	add.f32 	%f9, %f1, %f2;
	add.f32 	%f10, %f9, %f3;
	add.f32 	%f11, %f10, %f4;
	add.f32 	%f12, %f11, %f5;
	add.f32 	%f13, %f12, %f6;
	add.f32 	%f14, %f13, %f7;
	add.f32 	%f15, %f14, %f8;
	st.global.f32 	[%rd5], %f15;
$L__BB10_2:
	cvt.u64.u32 	%rd20, %r1;
	cvt.u64.u32 	%rd21, %r3;
	add.s64 	%rd22, %rd21, %rd20;
	shl.b64 	%rd23, %rd22, 2;
	add.s64 	%rd24, %rd1, %rd23;
	ld.global.f32 	%f16, [%rd24];
	shl.b32 	%r16, %r1, 2;
	mov.u32 	%r17, _ZZ7kernel2ILj64EEvPfS0_jE4smem;
	add.s32 	%r6, %r17, %r16;
	st.shared.f32 	[%r6], %f16;
	bar.sync 	0;
	bar.sync 	0;
	bar.sync 	0;
	bar.sync 	0;
	bar.sync 	0;
	setp.gt.u32 	%p2, %r1, 31;
	@%p2 bra 	$L__BB10_5;
	ld.volatile.shared.f32 	%f17, [%r6+128];
	ld.volatile.shared.f32 	%f18, [%r6];
	add.f32 	%f19, %f17, %f18;
	st.volatile.shared.f32 	[%r6], %f19;
	ld.volatile.shared.f32 	%f20, [%r6+64];
	ld.volatile.shared.f32 	%f21, [%r6];
	add.f32 	%f22, %f20, %f21;
	st.volatile.shared.f32 	[%r6], %f22;
	ld.volatile.shared.f32 	%f23, [%r6+32];
	ld.volatile.shared.f32 	%f24, [%r6];
	add.f32 	%f25, %f23, %f24;
	st.volatile.shared.f32 	[%r6], %f25;
	ld.volatile.shared.f32 	%f26, [%r6+16];
	ld.volatile.shared.f32 	%f27, [%r6];
	add.f32 	%f28, %f26, %f27;
	st.volatile.shared.f32 	[%r6], %f28;
	ld.volatile.shared.f32 	%f29, [%r6+8];
	ld.volatile.shared.f32 	%f30, [%r6];
	add.f32 	%f31, %f29, %f30;
	st.volatile.shared.f32 	[%r6], %f31;
	ld.volatile.shared.f32 	%f32, [%r6+4];
	ld.volatile.shared.f32 	%f33, [%r6];
	add.f32 	%f34, %f32, %f33;
	st.volatile.shared.f32 	[%r6], %f34;
	setp.ne.s32 	%p3, %r1, 0;
	@%p3 bra 	$L__BB10_5;
	ld.shared.f32 	%f35, [_ZZ7kernel2ILj64EEvPfS0_jE4smem];
	cvta.to.global.u64 	%rd25, %rd2;
	atom.global.add.f32 	%f36, [%rd25], %f35;
$L__BB10_5:
	ret;

}


// ===== COMPILED SASS (sm_100) =====

	.target	sm_100

	.elftype	@"ET_EXEC"


//--------------------- .note.nv.tkinfo           --------------------------
	.section	.note.nv.tkinfo,"",@"SHT_NOTE"
	.sectionflags	@"SHF_NOTE_NV_TKINFO"
	.tkinfo
        /*0018*/ 	.word	0x00000002
        /*0030*/ 	.string	""
        /*0030*/ 	.string	"ptxas"
        /*0030*/ 	.string	"Cuda compilation tools, release 13.0, V13.0.88"
        /*0030*/ 	.string	"Build cuda_13.0.r13.0/compiler.36424714_0"
        /*0030*/ 	.string	"-arch sm_100 -m 64 "



//--------------------- .note.nv.cuinfo           --------------------------
	.section	.note.nv.cuinfo,"",@"SHT_NOTE"
	.sectionflags	@"SHF_NOTE_NV_CUINFO"
        /*0018*/ 	.short	0x0002
        /*001a*/ 	.short	0x0064
        /*001c*/ 	.short	0x0082
	.zero		2


//--------------------- .nv.info                  --------------------------
	.section	.nv.info,"",@"SHT_CUDA_INFO"
	.align	4


	//----- nvinfo : EIATTR_REGCOUNT
	.align		4
        /*0000*/ 	.byte	0x04, 0x2f
        /*0002*/ 	.short	(.L_1 - .L_0)
	.align		4
.L_0:
        /*0004*/ 	.word	index@(_Z33dot_product_multiplication_kernelPfS_S_i)
        /*0008*/ 	.word	0x0000000c


	//----- nvinfo : EIATTR_FRAME_SIZE
	.align		4
.L_1:
        /*000c*/ 	.byte	0x04, 0x11
        /*000e*/ 	.short	(.L_3 - .L_2)
	.align		4
.L_2:
        /*0010*/ 	.word	index@(_Z33dot_product_multiplication_kernelPfS_S_i)
        /*0014*/ 	.word	0x00000000


	//----- nvinfo : EIATTR_REGCOUNT
	.align		4
.L_3:
        /*0018*/ 	.byte	0x04, 0x2f
        /*001a*/ 	.short	(.L_5 - .L_4)
	.align		4
.L_4:
        /*001c*/ 	.word	index@(_Z7kernel1ILj1024EEvPfS0_j)
        /*0020*/ 	.word	0x0000001a


	//----- nvinfo : EIATTR_FRAME_SIZE
	.align		4
.L_5:
        /*0024*/ 	.byte	0x04, 0x11
        /*0026*/ 	.short	(.L_7 - .L_6)
	.align		4
.L_6:
        /*0028*/ 	.word	index@(_Z7kernel1ILj1024EEvPfS0_j)
        /*002c*/ 	.word	0x00000000


	//----- nvinfo : EIATTR_REGCOUNT
	.align		4
.L_7:
        /*0030*/ 	.byte	0x04, 0x2f
        /*0032*/ 	.short	(.L_9 - .L_8)
	.align		4
.L_8:
        /*0034*/ 	.word	index@(_Z7kernel1ILj512EEvPfS0_j)
        /*0038*/ 	.word	0x0000001a


	//----- nvinfo : EIATTR_FRAME_SIZE
	.align		4
.L_9:
        /*003c*/ 	.byte	0x04, 0x11
        /*003e*/ 	.short	(.L_11 - .L_10)
	.align		4
.L_10:
        /*0040*/ 	.word	index@(_Z7kernel1ILj512EEvPfS0_j)
        /*0044*/ 	.word	0x00000000


	//----- nvinfo : EIATTR_REGCOUNT
	.align		4
.L_11:
        /*0048*/ 	.byte	0x04, 0x2f
        /*004a*/ 	.short	(.L_13 - .L_12)
	.align		4
.L_12:
        /*004c*/ 	.word	index@(_Z7kernel1ILj256EEvPfS0_j)
        /*0050*/ 	.word	0x0000001a


	//----- nvinfo : EIATTR_FRAME_SIZE
	.align		4
.L_13:
        /*0054*/ 	.byte	0x04, 0x11
        /*0056*/ 	.short	(.L_15 - .L_14)
	.align		4
.L_14:
        /*0058*/ 	.word	index@(_Z7kernel1ILj256EEvPfS0_j)
        /*005c*/ 	.word	0x00000000


	//----- nvinfo : EIATTR_REGCOUNT
	.align		4
.L_15:
        /*0060*/ 	.byte	0x04, 0x2f
        /*0062*/ 	.short	(.L_17 - .L_16)
	.align		4
.L_16:
        /*0064*/ 	.word	index@(_Z7kernel1ILj128EEvPfS0_j)
        /*0068*/ 	.word	0x0000001a


	//----- nvinfo : EIATTR_FRAME_SIZE
	.align		4
.L_17:
        /*006c*/ 	.byte	0x04, 0x11
        /*006e*/ 	.short	(.L_19 - .L_18)
	.align		4
.L_18:
        /*0070*/ 	.word	index@(_Z7kernel1ILj128EEvPfS0_j)
        /*0074*/ 	.word	0x00000000


	//----- nvinfo : EIATTR_REGCOUNT
	.align		4
.L_19:
        /*0078*/ 	.byte	0x04, 0x2f
        /*007a*/ 	.short	(.L_21 - .L_20)
	.align		4
.L_20:
        /*007c*/ 	.word	index@(_Z7kernel1ILj64EEvPfS0_j)
        /*0080*/ 	.word	0x0000001a


	//----- nvinfo : EIATTR_FRAME_SIZE
	.align		4
.L_21:
        /*0084*/ 	.byte	0x04, 0x11
        /*0086*/ 	.short	(.L_23 - .L_22)
	.align		4
.L_22:
        /*0088*/ 	.word	index@(_Z7kernel1ILj64EEvPfS0_j)
        /*008c*/ 	.word	0x00000000


	//----- nvinfo : EIATTR_REGCOUNT
	.align		4
.L_23:
        /*0090*/ 	.byte	0x04, 0x2f
        /*0092*/ 	.short	(.L_25 - .L_24)
	.align		4
.L_24:
        /*0094*/ 	.word	index@(_Z7kernel2ILj1024EEvPfS0_j)
        /*0098*/ 	.word	0x0000001a


	//----- nvinfo : EIATTR_FRAME_SIZE
	.align		4
.L_25:
        /*009c*/ 	.byte	0x04, 0x11
        /*009e*/ 	.short	(.L_27 - .L_26)
	.align		4
.L_26:
        /*00a0*/ 	.word	index@(_Z7kernel2ILj1024EEvPfS0_j)
        /*00a4*/ 	.word	0x00000000


	//----- nvinfo : EIATTR_REGCOUNT
	.align		4
.L_27:
        /*00a8*/ 	.byte	0x04, 0x2f
        /*00aa*/ 	.short	(.L_29 - .L_28)
	.align		4
.L_28:
        /*00ac*/ 	.word	index@(_Z7kernel2ILj512EEvPfS0_j)
        /*00b0*/ 	.word	0x0000001a


	//----- nvinfo : EIATTR_FRAME_SIZE
	.align		4
.L_29:
        /*00b4*/ 	.byte	0x04, 0x11
        /*00b6*/ 	.short	(.L_31 - .L_30)
	.align		4
.L_30:
        /*00b8*/ 	.word	index@(_Z7kernel2ILj512EEvPfS0_j)
        /*00bc*/ 	.word	0x00000000


	//----- nvinfo : EIATTR_REGCOUNT
	.align		4
.L_31:
        /*00c0*/ 	.byte	0x04, 0x2f
        /*00c2*/ 	.short	(.L_33 - .L_32)
	.align		4
.L_32:
        /*00c4*/ 	.word	index@(_Z7kernel2ILj256EEvPfS0_j)
        /*00c8*/ 	.word	0x0000001a


	//----- nvinfo : EIATTR_FRAME_SIZE
	.align		4
.L_33:
        /*00cc*/ 	.byte	0x04, 0x11
        /*00ce*/ 	.short	(.L_35 - .L_34)
	.align		4
.L_34:
        /*00d0*/ 	.word	index@(_Z7kernel2ILj256EEvPfS0_j)
        /*00d4*/ 	.word	0x00000000


	//----- nvinfo : EIATTR_REGCOUNT
	.align		4
.L_35:
        /*00d8*/ 	.byte	0x04, 0x2f
        /*00da*/ 	.short	(.L_37 - .L_36)
	.align		4
.L_36:
        /*00dc*/ 	.word	index@(_Z7kernel2ILj128EEvPfS0_j)
        /*00e0*/ 	.word	0x0000001a


	//----- nvinfo : EIATTR_FRAME_SIZE
	.align		4
.L_37:
        /*00e4*/ 	.byte	0x04, 0x11
        /*00e6*/ 	.short	(.L_39 - .L_38)
	.align		4
.L_38:
        /*00e8*/ 	.word	index@(_Z7kernel2ILj128EEvPfS0_j)
        /*00ec*/ 	.word	0x00000000


	//----- nvinfo : EIATTR_REGCOUNT
	.align		4
.L_39:
        /*00f0*/ 	.byte	0x04, 0x2f
        /*00f2*/ 	.short	(.L_41 - .L_40)
	.align		4
.L_40:
        /*00f4*/ 	.word	index@(_Z7kernel2ILj64EEvPfS0_j)
        /*00f8*/ 	.word	0x0000001a


	//----- nvinfo : EIATTR_FRAME_SIZE
	.align		4
.L_41:
        /*00fc*/ 	.byte	0x04, 0x11
        /*00fe*/ 	.short	(.L_43 - .L_42)
	.align		4
.L_42:
        /*0100*/ 	.word	index@(_Z7kernel2ILj64EEvPfS0_j)
        /*0104*/ 	.word	0x00000000


	//----- nvinfo : EIATTR_MIN_STACK_SIZE
	.align		4
.L_43:
        /*0108*/ 	.byte	0x04, 0x12
        /*010a*/ 	.short	(.L_45 - .L_44)
	.align		4
.L_44:
        /*010c*/ 	.word	index@(_Z7kernel2ILj64EEvPfS0_j)
        /*0110*/ 	.word	0x00000000


	//----- nvinfo : EIATTR_MIN_STACK_SIZE
	.align		4
.L_45:
        /*0114*/ 	.byte	0x04, 0x12
        /*0116*/ 	.short	(.L_47 - .L_46)
	.align		4
.L_46:
        /*0118*/ 	.word	index@(_Z7kernel2ILj128EEvPfS0_j)
        /*011c*/ 	.word	0x00000000


	//----- nvinfo : EIATTR_MIN_STACK_SIZE
	.align		4
.L_47:
        /*0120*/ 	.byte	0x04, 0x12
        /*0122*/ 	.short	(.L_49 - .L_48)
	.align		4
.L_48:
        /*0124*/ 	.word	index@(_Z7kernel2ILj256EEvPfS0_j)
        /*0128*/ 	.word	0x00000000


	//----- nvinfo : EIATTR_MIN_STACK_SIZE
	.align		4
.L_49:
        /*012c*/ 	.byte	0x04, 0x12
        /*012e*/ 	.short	(.L_51 - .L_50)
	.align		4
.L_50:
        /*0130*/ 	.word	index@(_Z7kernel2ILj512EEvPfS0_j)
        /*0134*/ 	.word	0x00000000


	//----- nvinfo : EIATTR_MIN_STACK_SIZE
	.align		4
.L_51:
        /*0138*/ 	.byte	0x04, 0x12
        /*013a*/ 	.short	(.L_53 - .L_52)
	.align		4
.L_52:
        /*013c*/ 	.word	index@(_Z7kernel2ILj1024EEvPfS0_j)
        /*0140*/ 	.word	0x00000000


	//----- nvinfo : EIATTR_MIN_STACK_SIZE
	.align		4
.L_53:
        /*0144*/ 	.byte	0x04, 0x12
        /*0146*/ 	.short	(.L_55 - .L_54)
	.align		4
.L_54:
        /*0148*/ 	.word	index@(_Z7kernel1ILj64EEvPfS0_j)
        /*014c*/ 	.word	0x00000000


	//----- nvinfo : EIATTR_MIN_STACK_SIZE
	.align		4
.L_55:
        /*0150*/ 	.byte	0x04, 0x12
        /*0152*/ 	.short	(.L_57 - .L_56)
	.align		4
.L_56:
        /*0154*/ 	.word	index@(_Z7kernel1ILj128EEvPfS0_j)
        /*0158*/ 	.word	0x00000000


	//----- nvinfo : EIATTR_MIN_STACK_SIZE
	.align		4
.L_57:
        /*015c*/ 	.byte	0x04, 0x12
        /*015e*/ 	.short	(.L_59 - .L_58)
	.align		4
.L_58:
        /*0160*/ 	.word	index@(_Z7kernel1ILj256EEvPfS0_j)
        /*0164*/ 	.word	0x00000000


	//----- nvinfo : EIATTR_MIN_STACK_SIZE
	.align		4
.L_59:
        /*0168*/ 	.byte	0x04, 0x12
        /*016a*/ 	.short	(.L_61 - .L_60)
	.align		4
.L_60:
        /*016c*/ 	.word	index@(_Z7kernel1ILj512EEvPfS0_j)
        /*0170*/ 	.word	0x00000000


	//----- nvinfo : EIATTR_MIN_STACK_SIZE
	.align		4
.L_61:
        /*0174*/ 	.byte	0x04, 0x12
        /*0176*/ 	.short	(.L_63 - .L_62)
	.align		4
.L_62:
        /*0178*/ 	.word	index@(_Z7kernel1ILj1024EEvPfS0_j)
        /*017c*/ 	.word	0x00000000


	//----- nvinfo : EIATTR_MIN_STACK_SIZE
	.align		4
.L_63:
        /*0180*/ 	.byte	0x04, 0x12
        /*0182*/ 	.short	(.L_65 - .L_64)
	.align		4
.L_64:
        /*0184*/ 	.word	index@(_Z33dot_product_multiplication_kernelPfS_S_i)
        /*0188*/ 	.word	0x00000000
.L_65:


//--------------------- .nv.compat                --------------------------
	.section	.nv.compat,"",@"SHT_CUDA_COMPAT_INFO"
	.align	4
        /*0000*/ 	.byte	0x02, 0x09, 0x00, 0x00, 0x02, 0x02, 0x01, 0x00, 0x02, 0x05, 0x05, 0x00, 0x03, 0x07, 0x01, 0x01
        /*0010*/ 	.byte	0x02, 0x03, 0x00, 0x00, 0x02, 0x06, 0x01, 0x00, 0x04, 0x0b, 0x08, 0x00, 0x09, 0x00, 0x00, 0x00
        /*0020*/ 	.byte	0x00, 0x00, 0x00, 0x00


//--------------------- .nv.info._Z7kernel2ILj64EEvPfS0_j --------------------------
	.section	.nv.info._Z7kernel2ILj64EEvPfS0_j,"",@"SHT_CUDA_INFO"
	.sectionflags	@""
	.align	4


	//----- nvinfo : EIATTR_CUDA_API_VERSION
	.align		4
        /*0000*/ 	.byte	0x04, 0x37
        /*0002*/ 	.short	(.L_67 - .L_66)
.L_66:
        /*0004*/ 	.word	0x00000082


	//----- nvinfo : EIATTR_KPARAM_INFO
	.align		4
.L_67:
        /*0008*/ 	.byte	0x04, 0x17
        /*000a*/ 	.short	(.L_69 - .L_68)
.L_68:
        /*000c*/ 	.word	0x00000000
        /*0010*/ 	.short	0x0002
        /*0012*/ 	.short	0x0010
        /*0014*/ 	.byte	0x00, 0xf0, 0x11, 0x00


	//----- nvinfo : EIATTR_KPARAM_INFO
	.align		4
.L_69:
        /*0018*/ 	.byte	0x04, 0x17
        /*001a*/ 	.short	(.L_71 - .L_70)
.L_70:
        /*001c*/ 	.word	0x00000000
        /*0020*/ 	.short	0x0001
        /*0022*/ 	.short	0x0008
        /*0024*/ 	.byte	0x00, 0xf5, 0x21, 0x00


	//----- nvinfo : EIATTR_KPARAM_INFO
	.align		4
.L_71:
        /*0028*/ 	.byte	0x04, 0x17
        /*002a*/ 	.short	(.L_73 - .L_72)
.L_72:
        /*002c*/ 	.word	0x00000000
        /*0030*/ 	.short	0x0000
        /*0032*/ 	.short	0x0000
        /*0034*/ 	.byte	0x00, 0xf5, 0x21, 0x00


	//----- nvinfo : EIATTR_SPARSE_MMA_MASK
	.align		4
.L_73:
        /*0038*/ 	.byte	0x03, 0x50
        /*003a*/ 	.short	0x0000


	//----- nvinfo : EIATTR_MAXREG_COUNT
	.align		4
        /*003c*/ 	.byte	0x03, 0x1b
        /*003e*/ 	.short	0x00ff


	//----- nvinfo : EIATTR_NUM_BARRIERS
	.align		4
        /*0040*/ 	.byte	0x02, 0x4c
        /*0042*/ 	.byte	0x01
	.zero		1


	//----- nvinfo : EIATTR_MERCURY_ISA_VERSION
	.align		4
        /*0044*/ 	.byte	0x03, 0x5f
        /*0046*/ 	.short	0x0101


	//----- nvinfo : EIATTR_VRC_CTA_INIT_COUNT
	.align		4
        /*0048*/ 	.byte	0x02, 0x4a
	.zero		1
	.zero		1


	//----- nvinfo : EIATTR_EXIT_INSTR_OFFSETS
	.align		4
        /*004c*/ 	.byte	0x04, 0x1c
        /*004e*/ 	.short	(.L_75 - .L_74)


	//   ....[0]....
.L_74:
        /*0050*/ 	.word	0x000003e0


	//   ....[1]....
        /*0054*/ 	.word	0x00000580


	//   ....[2]....
        /*0058*/ 	.word	0x000005c0


	//----- nvinfo : EIATTR_CRS_STACK_SIZE
	.align		4
.L_75:
        /*005c*/ 	.byte	0x04, 0x1e
        /*005e*/ 	.short	(.L_77 - .L_76)
.L_76:
        /*0060*/ 	.word	0x00000000


	//----- nvinfo : EIATTR_CBANK_PARAM_SIZE
	.align		4
.L_77:
        /*0064*/ 	.byte	0x03, 0x19
        /*0066*/ 	.short	0x0014


	//----- nvinfo : EIATTR_PARAM_CBANK
	.align		4
        /*0068*/ 	.byte	0x04, 0x0a
        /*006a*/ 	.short	(.L_79 - .L_78)
	.align		4
.L_78:
        /*006c*/ 	.word	index@(.nv.constant0._Z7kernel2ILj64EEvPfS0_j)
        /*0070*/ 	.short	0x0380
        /*0072*/ 	.short	0x0014


	//----- nvinfo : EIATTR_SW_WAR
	.align		4
.L_79:
        /*0074*/ 	.byte	0x04, 0x36
        /*0076*/ 	.short	(.L_81 - .L_80)
.L_80:
        /*0078*/ 	.word	0x00000008
.L_81:


//--------------------- .nv.info._Z7kernel2ILj128EEvPfS0_j --------------------------
	.section	.nv.info._Z7kernel2ILj128EEvPfS0_j,"",@"SHT_CUDA_INFO"
	.sectionflags	@""
	.align	4


	//----- nvinfo : EIATTR_CUDA_API_VERSION
	.align		4
        /*0000*/ 	.byte	0x04, 0x37
        /*0002*/ 	.short	(.L_83 - .L_82)
.L_82:
        /*0004*/ 	.word	0x00000082


	//----- nvinfo : EIATTR_KPARAM_INFO
	.align		4
.L_83:
        /*0008*/ 	.byte	0x04, 0x17
        /*000a*/ 	.short	(.L_85 - .L_84)
.L_84:
        /*000c*/ 	.word	0x00000000
        /*0010*/ 	.short	0x0002
        /*0012*/ 	.short	0x0010
        /*0014*/ 	.byte	0x00, 0xf0, 0x11, 0x00


	//----- nvinfo : EIATTR_KPARAM_INFO
	.align		4
.L_85:
        /*0018*/ 	.byte	0x04, 0x17
        /*001a*/ 	.short	(.L_87 - .L_86)
.L_86:
        /*001c*/ 	.word	0x00000000
        /*0020*/ 	.short	0x0001
        /*0022*/ 	.short	0x0008
        /*0024*/ 	.byte	0x00, 0xf5, 0x21, 0x00


	//----- nvinfo : EIATTR_KPARAM_INFO
	.align		4
.L_87:
        /*0028*/ 	.byte	0x04, 0x17
        /*002a*/ 	.short	(.L_89 - .L_88)
.L_88:
        /*002c*/ 	.word	0x00000000
        /*0030*/ 	.short	0x0000
        /*0032*/ 	.short	0x0000
        /*0034*/ 	.byte	0x00, 0xf5, 0x21, 0x00


	//----- nvinfo : EIATTR_SPARSE_MMA_MASK
	.align		4
.L_89:
        /*0038*/ 	.byte	0x03, 0x50
        /*003a*/ 	.short	0x0000


	//----- nvinfo : EIATTR_MAXREG_COUNT
	.align		4
        /*003c*/ 	.byte	0x03, 0x1b
        /*003e*/ 	.short	0x00ff


	//----- nvinfo : EIATTR_NUM_BARRIERS
	.align		4
        /*0040*/ 	.byte	0x02, 0x4c
        /*0042*/ 	.byte	0x01
	.zero		1


	//----- nvinfo : EIATTR_MERCURY_ISA_VERSION
	.align		4
        /*0044*/ 	.byte	0x03, 0x5f
        /*0046*/ 	.short	0x0101


	//----- nvinfo : EIATTR_VRC_CTA_INIT_COUNT
	.align		4
        /*0048*/ 	.byte	0x02, 0x4a
	.zero		1
	.zero		1


	//----- nvinfo : EIATTR_EXIT_INSTR_OFFSETS
	.align		4
        /*004c*/ 	.byte	0x04, 0x1c
        /*004e*/ 	.short	(.L_91 - .L_90)


	//   ....[0]....
.L_90:
        /*0050*/ 	.word	0x00000430


	//   ....[1]....
        /*0054*/ 	.word	0x000005d0


	//   ....[2]....
        /*0058*/ 	.word	0x00000610


	//----- nvinfo : EIATTR_CRS_STACK_SIZE
	.align		4
.L_91:
        /*005c*/ 	.byte	0x04, 0x1e
        /*005e*/ 	.short	(.L_93 - .L_92)
.L_92:
        /*0060*/ 	.word	0x00000000


	//----- nvinfo : EIATTR_CBANK_PARAM_SIZE
	.align		4
.L_93:
        /*0064*/ 	.byte	0x03, 0x19
        /*0066*/ 	.short	0x0014


	//----- nvinfo : EIATTR_PARAM_CBANK
	.align		4
        /*0068*/ 	.byte	0x04, 0x0a
        /*006a*/ 	.short	(.L_95 - .L_94)
	.align		4
.L_94:
        /*006c*/ 	.word	index@(.nv.constant0._Z7kernel2ILj128EEvPfS0_j)
        /*0070*/ 	.short	0x0380
        /*0072*/ 	.short	0x0014


	//----- nvinfo : EIATTR_SW_WAR
	.align		4
.L_95:
        /*0074*/ 	.byte	0x04, 0x36
        /*0076*/ 	.short	(.L_97 - .L_96)
.L_96:
        /*0078*/ 	.word	0x00000008
.L_97:


//--------------------- .nv.info._Z7kernel2ILj256EEvPfS0_j --------------------------
	.section	.nv.info._Z7kernel2ILj256EEvPfS0_j,"",@"SHT_CUDA_INFO"
	.sectionflags	@""
	.align	4


	//----- nvinfo : EIATTR_CUDA_API_VERSION
	.align		4
        /*0000*/ 	.byte	0x04, 0x37
        /*0002*/ 	.short	(.L_99 - .L_98)
.L_98:
        /*0004*/ 	.word	0x00000082


	//----- nvinfo : EIATTR_KPARAM_INFO
	.align		4
.L_99:
        /*0008*/ 	.byte	0x04, 0x17
        /*000a*/ 	.short	(.L_101 - .L_100)
.L_100:
        /*000c*/ 	.word	0x00000000
        /*0010*/ 	.short	0x0002
        /*0012*/ 	.short	0x0010
        /*0014*/ 	.byte	0x00, 0xf0, 0x11, 0x00


	//----- nvinfo : EIATTR_KPARAM_INFO
	.align		4
.L_101:
        /*0018*/ 	.byte	0x04, 0x17
        /*001a*/ 	.short	(.L_103 - .L_102)
.L_102:
        /*001c*/ 	.word	0x00000000
        /*0020*/ 	.short	0x0001
        /*0022*/ 	.short	0x0008
        /*0024*/ 	.byte	0x00, 0xf5, 0x21, 0x00


	//----- nvinfo : EIATTR_KPARAM_INFO
	.align		4
.L_103:
        /*0028*/ 	.byte	0x04, 0x17
        /*002a*/ 	.short	(.L_105 - .L_104)
.L_104:
        /*002c*/ 	.word	0x00000000
        /*0030*/ 	.short	0x0000
        /*0032*/ 	.short	0x0000
        /*0034*/ 	.byte	0x00, 0xf5, 0x21, 0x00


	//----- nvinfo : EIATTR_SPARSE_MMA_MASK
	.align		4
.L_105:
        /*0038*/ 	.byte	0x03, 0x50
        /*003a*/ 	.short	0x0000


	//----- nvinfo : EIATTR_MAXREG_COUNT
	.align		4
        /*003c*/ 	.byte	0x03, 0x1b
        /*003e*/ 	.short	0x00ff


	//----- nvinfo : EIATTR_NUM_BARRIERS
	.align		4
        /*0040*/ 	.byte	0x02, 0x4c
        /*0042*/ 	.byte	0x01
	.zero		1


	//----- nvinfo : EIATTR_MERCURY_ISA_VERSION
	.align		4
        /*0044*/ 	.byte	0x03, 0x5f
        /*0046*/ 	.short	0x0101


	//----- nvinfo : EIATTR_VRC_CTA_INIT_COUNT
	.align		4
        /*0048*/ 	.byte	0x02, 0x4a
	.zero		1
	.zero		1


	//----- nvinfo : EIATTR_EXIT_INSTR_OFFSETS
	.align		4
        /*004c*/ 	.byte	0x04, 0x1c
        /*004e*/ 	.short	(.L_107 - .L_106)


	//   ....[0]....
.L_106:
        /*0050*/ 	.word	0x00000480


	//   ....[1]....
        /*0054*/ 	.word	0x00000620


	//   ....[2]....
        /*0058*/ 	.word	0x00000660


	//----- nvinfo : EIATTR_CRS_STACK_SIZE
	.align		4
.L_107:
        /*005c*/ 	.byte	0x04, 0x1e
        /*005e*/ 	.short	(.L_109 - .L_108)
.L_108:
        /*0060*/ 	.word	0x00000000


	//----- nvinfo : EIATTR_CBANK_PARAM_SIZE
	.align		4
.L_109:
        /*0064*/ 	.byte	0x03, 0x19
        /*0066*/ 	.short	0x0014


	//----- nvinfo : EIATTR_PARAM_CBANK
	.align		4
        /*0068*/ 	.byte	0x04, 0x0a
        /*006a*/ 	.short	(.L_111 - .L_110)
	.align		4
.L_110:
        /*006c*/ 	.word	index@(.nv.constant0._Z7kernel2ILj256EEvPfS0_j)
        /*0070*/ 	.short	0x0380
        /*0072*/ 	.short	0x0014


	//----- nvinfo : EIATTR_SW_WAR
	.align		4
.L_111:
        /*0074*/ 	.byte	0x04, 0x36
        /*0076*/ 	.short	(.L_113 - .L_112)
.L_112:
        /*0078*/ 	.word	0x00000008
.L_113:


//--------------------- .nv.info._Z7kernel2ILj512EEvPfS0_j --------------------------
	.section	.nv.info._Z7kernel2ILj512EEvPfS0_j,"",@"SHT_CUDA_INFO"
	.sectionflags	@""
	.align	4


	//----- nvinfo : EIATTR_CUDA_API_VERSION
	.align		4
        /*0000*/ 	.byte	0x04, 0x37
        /*0002*/ 	.short	(.L_115 - .L_114)
.L_114:
        /*0004*/ 	.word	0x00000082


	//----- nvinfo : EIATTR_KPARAM_INFO
	.align		4
.L_115:
        /*0008*/ 	.byte	0x04, 0x17
        /*000a*/ 	.short	(.L_117 - .L_116)
.L_116:
        /*000c*/ 	.word	0x00000000
        /*0010*/ 	.short	0x0002
        /*0012*/ 	.short	0x0010
        /*0014*/ 	.byte	0x00, 0xf0, 0x11, 0x00


	//----- nvinfo : EIATTR_KPARAM_INFO
	.align		4
.L_117:
        /*0018*/ 	.byte	0x04, 0x17
        /*001a*/ 	.short	(.L_119 - .L_118)
.L_118:
        /*001c*/ 	.word	0x00000000
        /*0020*/ 	.short	0x0001
        /*0022*/ 	.short	0x0008
        /*0024*/ 	.byte	0x00, 0xf5, 0x21, 0x00


	//----- nvinfo : EIATTR_KPARAM_INFO
	.align		4
.L_119:
        /*0028*/ 	.byte	0x04, 0x17
        /*002a*/ 	.short	(.L_121 - .L_120)
.L_120:
        /*002c*/ 	.word	0x00000000
        /*0030*/ 	.short	0x0000
        /*0032*/ 	.short	0x0000
        /*0034*/ 	.byte	0x00, 0xf5, 0x21, 0x00


	//----- nvinfo : EIATTR_SPARSE_MMA_MASK
	.align		4
.L_121:
        /*0038*/ 	.byte	0x03, 0x50
        /*003a*/ 	.short	0x0000


	//----- nvinfo : EIATTR_MAXREG_COUNT
	.align		4
        /*003c*/ 	.byte	0x03, 0x1b
        /*003e*/ 	.short	0x00ff


	//----- nvinfo : EIATTR_NUM_BARRIERS
	.align		4
        /*0040*/ 	.byte	0x02, 0x4c
        /*0042*/ 	.byte	0x01
	.zero		1


	//----- nvinfo : EIATTR_MERCURY_ISA_VERSION
	.align		4
        /*0044*/ 	.byte	0x03, 0x5f
        /*0046*/ 	.short	0x0101


	//----- nvinfo : EIATTR_VRC_CTA_INIT_COUNT
	.align		4
        /*0048*/ 	.byte	0x02, 0x4a
	.zero		1
	.zero		1


	//----- nvinfo : EIATTR_EXIT_INSTR_OFFSETS
	.align		4
        /*004c*/ 	.byte	0x04, 0x1c
        /*004e*/ 	.short	(.L_123 - .L_122)


	//   ....[0]....
.L_122:
        /*0050*/ 	.word	0x000004d0


	//   ....[1]....
        /*0054*/ 	.word	0x00000670


	//   ....[2]....
        /*0058*/ 	.word	0x000006b0


	//----- nvinfo : EIATTR_CRS_STACK_SIZE
	.align		4
.L_123:
        /*005c*/ 	.byte	0x04, 0x1e
        /*005e*/ 	.short	(.L_125 - .L_124)
.L_124:
        /*0060*/ 	.word	0x00000000


	//----- nvinfo : EIATTR_CBANK_PARAM_SIZE
	.align		4
.L_125:
        /*0064*/ 	.byte	0x03, 0x19
        /*0066*/ 	.short	0x0014


	//----- nvinfo : EIATTR_PARAM_CBANK
	.align		4
        /*0068*/ 	.byte	0x04, 0x0a
        /*006a*/ 	.short	(.L_127 - .L_126)
	.align		4
.L_126:
        /*006c*/ 	.word	index@(.nv.constant0._Z7kernel2ILj512EEvPfS0_j)
        /*0070*/ 	.short	0x0380
        /*0072*/ 	.short	0x0014


	//----- nvinfo : EIATTR_SW_WAR
	.align		4
.L_127:
        /*0074*/ 	.byte	0x04, 0x36
        /*0076*/ 	.short	(.L_129 - .L_128)
.L_128:
        /*0078*/ 	.word	0x00000008
.L_129:


//--------------------- .nv.info._Z7kernel2ILj1024EEvPfS0_j --------------------------
	.section	.nv.info._Z7kernel2ILj1024EEvPfS0_j,"",@"SHT_CUDA_INFO"
	.sectionflags	@""
	.align	4


	//----- nvinfo : EIATTR_CUDA_API_VERSION
	.align		4
        /*0000*/ 	.byte	0x04, 0x37
        /*0002*/ 	.short	(.L_131 - .L_130)
.L_130:
        /*0004*/ 	.word	0x00000082


	//----- nvinfo : EIATTR_KPARAM_INFO
	.align		4
.L_131:
        /*0008*/ 	.byte	0x04, 0x17
        /*000a*/ 	.short	(.L_133 - .L_132)
.L_132:
        /*000c*/ 	.word	0x00000000
        /*0010*/ 	.short	0x0002
        /*0012*/ 	.short	0x0010
        /*0014*/ 	.byte	0x00, 0xf0, 0x11, 0x00


	//----- nvinfo : EIATTR_KPARAM_INFO
	.align		4
.L_133:
        /*0018*/ 	.byte	0x04, 0x17
        /*001a*/ 	.short	(.L_135 - .L_134)
.L_134:
        /*001c*/ 	.word	0x00000000
        /*0020*/ 	.short	0x0001
        /*0022*/ 	.short	0x0008
        /*0024*/ 	.byte	0x00, 0xf5, 0x21, 0x00


	//----- nvinfo : EIATTR_KPARAM_INFO
	.align		4
.L_135:
        /*0028*/ 	.byte	0x04, 0x17
        /*002a*/ 	.short	(.L_137 - .L_136)
.L_136:
        /*002c*/ 	.word	0x00000000
        /*0030*/ 	.short	0x0000
        /*0032*/ 	.short	0x0000
        /*0034*/ 	.byte	0x00, 0xf5, 0x21, 0x00


	//----- nvinfo : EIATTR_SPARSE_MMA_MASK
	.align		4
.L_137:
        /*0038*/ 	.byte	0x03, 0x50
        /*003a*/ 	.short	0x0000


	//----- nvinfo : EIATTR_MAXREG_COUNT
	.align		4
        /*003c*/ 	.byte	0x03, 0x1b
        /*003e*/ 	.short	0x00ff


	//----- nvinfo : EIATTR_NUM_BARRIERS
	.align		4
        /*0040*/ 	.byte	0x02, 0x4c
        /*0042*/ 	.byte	0x01
	.zero		1


	//----- nvinfo : EIATTR_MERCURY_ISA_VERSION
	.align		4
        /*0044*/ 	.byte	0x03, 0x5f
        /*0046*/ 	.short	0x0101


	//----- nvinfo : EIATTR_VRC_CTA_INIT_COUNT
	.align		4
        /*0048*/ 	.byte	0x02, 0x4a
	.zero		1
	.zero		1


	//----- nvinfo : EIATTR_EXIT_INSTR_OFFSETS
	.align		4
        /*004c*/ 	.byte	0x04, 0x1c
        /*004e*/ 	.short	(.L_139 - .L_138)


	//   ....[0]....
.L_138:
        /*0050*/ 	.word	0x00000520


	//   ....[1]....
        /*0054*/ 	.word	0x000006c0


	//   ....[2]....
        /*0058*/ 	.word	0x00000700


	//----- nvinfo : EIATTR_CRS_STACK_SIZE
	.align		4
.L_139:
        /*005c*/ 	.byte	0x04, 0x1e
        /*005e*/ 	.short	(.L_141 - .L_140)
.L_140:
        /*0060*/ 	.word	0x00000000


	//----- nvinfo : EIATTR_CBANK_PARAM_SIZE
	.align		4
.L_141:
        /*0064*/ 	.byte	0x03, 0x19
        /*0066*/ 	.short	0x0014


	//----- nvinfo : EIATTR_PARAM_CBANK
	.align		4
        /*0068*/ 	.byte	0x04, 0x0a
        /*006a*/ 	.short	(.L_143 - .L_142)
	.align		4
.L_142:
        /*006c*/ 	.word	index@(.nv.constant0._Z7kernel2ILj1024EEvPfS0_j)
        /*0070*/ 	.short	0x0380
        /*0072*/ 	.short	0x0014


	//----- nvinfo : EIATTR_SW_WAR
	.align		4
.L_143:
        /*0074*/ 	.byte	0x04, 0x36
        /*0076*/ 	.short	(.L_145 - .L_144)
.L_144:
        /*0078*/ 	.word	0x00000008
.L_145:


//--------------------- .nv.info._Z7kernel1ILj64EEvPfS0_j --------------------------
	.section	.nv.info._Z7kernel1ILj64EEvPfS0_j,"",@"SHT_CUDA_INFO"
	.sectionflags	@""
	.align	4


	//----- nvinfo : EIATTR_CUDA_API_VERSION
	.align		4
        /*0000*/ 	.byte	0x04, 0x37
        /*0002*/ 	.short	(.L_147 - .L_146)
.L_146:
        /*0004*/ 	.word	0x00000082


	//----- nvinfo : EIATTR_KPARAM_INFO
	.align		4
.L_147:
        /*0008*/ 	.byte	0x04, 0x17
        /*000a*/ 	.short	(.L_149 - .L_148)
.L_148:
        /*000c*/ 	.word	0x00000000
        /*0010*/ 	.short	0x0002
        /*0012*/ 	.short	0x0010
        /*0014*/ 	.byte	0x00, 0xf0, 0x11, 0x00


	//----- nvinfo : EIATTR_KPARAM_INFO
	.align		4
.L_149:
        /*0018*/ 	.byte	0x04, 0x17
        /*001a*/ 	.short	(.L_151 - .L_150)
.L_150:
        /*001c*/ 	.word	0x00000000
        /*0020*/ 	.short	0x0001
        /*0022*/ 	.short	0x0008
        /*0024*/ 	.byte	0x00, 0xf5, 0x21, 0x00


	//----- nvinfo : EIATTR_KPARAM_INFO
	.align		4
.L_151:
        /*0028*/ 	.byte	0x04, 0x17
        /*002a*/ 	.short	(.L_153 - .L_152)
.L_152:
        /*002c*/ 	.word	0x00000000
        /*0030*/ 	.short	0x0000
        /*0032*/ 	.short	0x0000
        /*0034*/ 	.byte	0x00, 0xf5, 0x21, 0x00


	//----- nvinfo : EIATTR_SPARSE_MMA_MASK
	.align		4
.L_153:
        /*0038*/ 	.byte	0x03, 0x50
        /*003a*/ 	.short	0x0000


	//----- nvinfo : EIATTR_MAXREG_COUNT
	.align		4
        /*003c*/ 	.byte	0x03, 0x1b
        /*003e*/ 	.short	0x00ff


	//----- nvinfo : EIATTR_NUM_BARRIERS
	.align		4
        /*0040*/ 	.byte	0x02, 0x4c
        /*0042*/ 	.byte	0x01
	.zero		1


	//----- nvinfo : EIATTR_MERCURY_ISA_VERSION
	.align		4
        /*0044*/ 	.byte	0x03, 0x5f
        /*0046*/ 	.short	0x0101


	//----- nvinfo : EIATTR_VRC_CTA_INIT_COUNT
	.align		4
        /*0048*/ 	.byte	0x02, 0x4a
	.zero		1
	.zero		1


	//----- nvinfo : EIATTR_EXIT_INSTR_OFFSETS
	.align		4
        /*004c*/ 	.byte	0x04, 0x1c
        /*004e*/ 	.short	(.L_155 - .L_154)


	//   ....[0]....
.L_154:
        /*0050*/ 	.word	0x000003e0


	//   ....[1]....
        /*0054*/ 	.word	0x00000580


	//   ....[2]....
        /*0058*/ 	.word	0x000005d0


	//----- nvinfo : EIATTR_CRS_STACK_SIZE
	.align		4
.L_155:
        /*005c*/ 	.byte	0x04, 0x1e
        /*005e*/ 	.short	(.L_157 - .L_156)
.L_156:
        /*0060*/ 	.word	0x00000000


	//----- nvinfo : EIATTR_CBANK_PARAM_SIZE
	.align		4
.L_157:
        /*0064*/ 	.byte	0x03, 0x19
        /*0066*/ 	.short	0x0014


	//----- nvinfo : EIATTR_PARAM_CBANK
	.align		4
        /*0068*/ 	.byte	0x04, 0x0a
        /*006a*/ 	.short	(.L_159 - .L_158)
	.align		4
.L_158:
        /*006c*/ 	.word	index@(.nv.constant0._Z7kernel1ILj64EEvPfS0_j)
        /*0070*/ 	.short	0x0380
        /*0072*/ 	.short	0x0014


	//----- nvinfo : EIATTR_SW_WAR
	.align		4
.L_159:
        /*0074*/ 	.byte	0x04, 0x36
        /*0076*/ 	.short	(.L_161 - .L_160)
.L_160:
        /*0078*/ 	.word	0x00000008
.L_161:


//--------------------- .nv.info._Z7kernel1ILj128EEvPfS0_j --------------------------
	.section	.nv.info._Z7kernel1ILj128EEvPfS0_j,"",@"SHT_CUDA_INFO"
	.sectionflags	@""
	.align	4


	//----- nvinfo : EIATTR_CUDA_API_VERSION
	.align		4
        /*0000*/ 	.byte	0x04, 0x37
        /*0002*/ 	.short	(.L_163 - .L_162)
.L_162:
        /*0004*/ 	.word	0x00000082


	//----- nvinfo : EIATTR_KPARAM_INFO
	.align		4
.L_163:
        /*0008*/ 	.byte	0x04, 0x17
        /*000a*/ 	.short	(.L_165 - .L_164)
.L_164:
        /*000c*/ 	.word	0x00000000
        /*0010*/ 	.short	0x0002
        /*0012*/ 	.short	0x0010
        /*0014*/ 	.byte	0x00, 0xf0, 0x11, 0x00


	//----- nvinfo : EIATTR_KPARAM_INFO
	.align		4
.L_165:
        /*0018*/ 	.byte	0x04, 0x17
        /*001a*/ 	.short	(.L_167 - .L_166)
.L_166:
        /*001c*/ 	.word	0x00000000
        /*0020*/ 	.short	0x0001
        /*0022*/ 	.short	0x0008
        /*0024*/ 	.byte	0x00, 0xf5, 0x21, 0x00


	//----- nvinfo : EIATTR_KPARAM_INFO
	.align		4
.L_167:
        /*0028*/ 	.byte	0x04, 0x17
        /*002a*/ 	.short	(.L_169 - .L_168)
.L_168:
        /*002c*/ 	.word	0x00000000
        /*0030*/ 	.short	0x0000
        /*0032*/ 	.short	0x0000
        /*0034*/ 	.byte	0x00, 0xf5, 0x21, 0x00


	//----- nvinfo : EIATTR_SPARSE_MMA_MASK
	.align		4
.L_169:
        /*0038*/ 	.byte	0x03, 0x50
        /*003a*/ 	.short	0x0000


	//----- nvinfo : EIATTR_MAXREG_COUNT
	.align		4
        /*003c*/ 	.byte	0x03, 0x1b
        /*003e*/ 	.short	0x00ff


	//----- nvinfo : EIATTR_NUM_BARRIERS
	.align		4
        /*0040*/ 	.byte	0x02, 0x4c
        /*0042*/ 	.byte	0x01
	.zero		1


	//----- nvinfo : EIATTR_MERCURY_ISA_VERSION
	.align		4
        /*0044*/ 	.byte	0x03, 0x5f
        /*0046*/ 	.short	0x0101


	//----- nvinfo : EIATTR_VRC_CTA_INIT_COUNT
	.align		4
        /*0048*/ 	.byte	0x02, 0x4a
	.zero		1
	.zero		1


	//----- nvinfo : EIATTR_EXIT_INSTR_OFFSETS
	.align		4
        /*004c*/ 	.byte	0x04, 0x1c
        /*004e*/ 	.short	(.L_171 - .L_170)


	//   ....[0]....
.L_170:
        /*0050*/ 	.word	0x00000430


	//   ....[1]....
        /*0054*/ 	.word	0x000005d0


	//   ....[2]....
        /*0058*/ 	.word	0x00000620


	//----- nvinfo : EIATTR_CRS_STACK_SIZE
	.align		4
.L_171:
        /*005c*/ 	.byte	0x04, 0x1e
        /*005e*/ 	.short	(.L_173 - .L_172)
.L_172:
        /*0060*/ 	.word	0x00000000


	//----- nvinfo : EIATTR_CBANK_PARAM_SIZE
	.align		4
.L_173:
        /*0064*/ 	.byte	0x03, 0x19
        /*0066*/ 	.short	0x0014


	//----- nvinfo : EIATTR_PARAM_CBANK
	.align		4
        /*0068*/ 	.byte	0x04, 0x0a
        /*006a*/ 	.short	(.L_175 - .L_174)
	.align		4
.L_174:
        /*006c*/ 	.word	index@(.nv.constant0._Z7kernel1ILj128EEvPfS0_j)
        /*0070*/ 	.short	0x0380
        /*0072*/ 	.short	0x0014


	//----- nvinfo : EIATTR_SW_WAR
	.align		4
.L_175:
        /*0074*/ 	.byte	0x04, 0x36
        /*0076*/ 	.short	(.L_177 - .L_176)
.L_176:
        /*0078*/ 	.word	0x00000008
.L_177:


//--------------------- .nv.info._Z7kernel1ILj256EEvPfS0_j --------------------------
	.section	.nv.info._Z7kernel1ILj256EEvPfS0_j,"",@"SHT_CUDA_INFO"
	.sectionflags	@""
	.align	4


	//----- nvinfo : EIATTR_CUDA_API_VERSION
	.align		4
        /*0000*/ 	.byte	0x04, 0x37
        /*0002*/ 	.short	(.L_179 - .L_178)
.L_178:
        /*0004*/ 	.word	0x00000082


	//----- nvinfo : EIATTR_KPARAM_INFO
	.align		4
.L_179:
        /*0008*/ 	.byte	0x04, 0x17
        /*000a*/ 	.short	(.L_181 - .L_180)
.L_180:
        /*000c*/ 	.word	0x00000000
        /*0010*/ 	.short	0x0002
        /*0012*/ 	.short	0x0010
        /*0014*/ 	.byte	0x00, 0xf0, 0x11, 0x00


	//----- nvinfo : EIATTR_KPARAM_INFO
	.align		4
.L_181:
        /*0018*/ 	.byte	0x04, 0x17
        /*001a*/ 	.short	(.L_183 - .L_182)
.L_182:
        /*001c*/ 	.word	0x00000000
        /*0020*/ 	.short	0x0001
        /*0022*/ 	.short	0x0008
        /*0024*/ 	.byte	0x00, 0xf5, 0x21, 0x00


	//----- nvinfo : EIATTR_KPARAM_INFO
	.align		4
.L_183:
        /*0028*/ 	.byte	0x04, 0x17
        /*002a*/ 	.short	(.L_185 - .L_184)
.L_184:
        /*002c*/ 	.word	0x00000000
        /*0030*/ 	.short	0x0000
        /*0032*/ 	.short	0x0000
        /*0034*/ 	.byte	0x00, 0xf5, 0x21, 0x00


	//----- nvinfo : EIATTR_SPARSE_MMA_MASK
	.align		4
.L_185:
        /*0038*/ 	.byte	0x03, 0x50
        /*003a*/ 	.short	0x0000


	//----- nvinfo : EIATTR_MAXREG_COUNT
	.align		4
        /*003c*/ 	.byte	0x03, 0x1b
        /*003e*/ 	.short	0x00ff


	//----- nvinfo : EIATTR_NUM_BARRIERS
	.align		4
        /*0040*/ 	.byte	0x02, 0x4c
        /*0042*/ 	.byte	0x01
	.zero		1


	//----- nvinfo : EIATTR_MERCURY_ISA_VERSION
	.align		4
        /*0044*/ 	.byte	0x03, 0x5f
        /*0046*/ 	.short	0x0101


	//----- nvinfo : EIATTR_VRC_CTA_INIT_COUNT
	.align		4
        /*0048*/ 	.byte	0x02, 0x4a
	.zero		1
	.zero		1


	//----- nvinfo : EIATTR_EXIT_INSTR_OFFSETS
	.align		4
        /*004c*/ 	.byte	0x04, 0x1c
        /*004e*/ 	.short	(.L_187 - .L_186)


	//   ....[0]....
.L_186:
        /*0050*/ 	.word	0x00000480


	//   ....[1]....
        /*0054*/ 	.word	0x00000620


	//   ....[2]....
        /*0058*/ 	.word	0x00000670


	//----- nvinfo : EIATTR_CRS_STACK_SIZE
	.align		4
.L_187:
        /*005c*/ 	.byte	0x04, 0x1e
        /*005e*/ 	.short	(.L_189 - .L_188)
.L_188:
        /*0060*/ 	.word	0x00000000


	//----- nvinfo : EIATTR_CBANK_PARAM_SIZE
	.align		4
.L_189:
        /*0064*/ 	.byte	0x03, 0x19
        /*0066*/ 	.short	0x0014


	//----- nvinfo : EIATTR_PARAM_CBANK
	.align		4
        /*0068*/ 	.byte	0x04, 0x0a
        /*006a*/ 	.short	(.L_191 - .L_190)
	.align		4
.L_190:
        /*006c*/ 	.word	index@(.nv.constant0._Z7kernel1ILj256EEvPfS0_j)
        /*0070*/ 	.short	0x0380
        /*0072*/ 	.short	0x0014


	//----- nvinfo : EIATTR_SW_WAR
	.align		4
.L_191:
        /*0074*/ 	.byte	0x04, 0x36
        /*0076*/ 	.short	(.L_193 - .L_192)
.L_192:
        /*0078*/ 	.word	0x00000008
.L_193:


//--------------------- .nv.info._Z7kernel1ILj512EEvPfS0_j --------------------------
	.section	.nv.info._Z7kernel1ILj512EEvPfS0_j,"",@"SHT_CUDA_INFO"
	.sectionflags	@""
	.align	4


	//----- nvinfo : EIATTR_CUDA_API_VERSION
	.align		4
        /*0000*/ 	.byte	0x04, 0x37
        /*0002*/ 	.short	(.L_195 - .L_194)
.L_194:
        /*0004*/ 	.word	0x00000082


	//----- nvinfo : EIATTR_KPARAM_INFO
	.align		4
.L_195:
        /*0008*/ 	.byte	0x04, 0x17
        /*000a*/ 	.short	(.L_197 - .L_196)
.L_196:
        /*000c*/ 	.word	0x00000000
        /*0010*/ 	.short	0x0002
        /*0012*/ 	.short	0x0010
        /*0014*/ 	.byte	0x00, 0xf0, 0x11, 0x00


	//----- nvinfo : EIATTR_KPARAM_INFO
	.align		4
.L_197:
        /*0018*/ 	.byte	0x04, 0x17
        /*001a*/ 	.short	(.L_199 - .L_198)
.L_198:
        /*001c*/ 	.word	0x00000000
        /*0020*/ 	.short	0x0001
        /*0022*/ 	.short	0x0008
        /*0024*/ 	.byte	0x00, 0xf5, 0x21, 0x00


	//----- nvinfo : EIATTR_KPARAM_INFO
	.align		4
.L_199:
        /*0028*/ 	.byte	0x04, 0x17
        /*002a*/ 	.short	(.L_201 - .L_200)
.L_200:
        /*002c*/ 	.word	0x00000000
        /*0030*/ 	.short	0x0000
        /*0032*/ 	.short	0x0000
        /*0034*/ 	.byte	0x00, 0xf5, 0x21, 0x00


	//----- nvinfo : EIATTR_SPARSE_MMA_MASK
	.align		4
.L_201:
        /*0038*/ 	.byte	0x03, 0x50
        /*003a*/ 	.short	0x0000


	//----- nvinfo : EIATTR_MAXREG_COUNT
	.align		4
        /*003c*/ 	.byte	0x03, 0x1b
        /*003e*/ 	.short	0x00ff


	//----- nvinfo : EIATTR_NUM_BARRIERS
	.align		4
        /*0040*/ 	.byte	0x02, 0x4c
        /*0042*/ 	.byte	0x01
	.zero		1


	//----- nvinfo : EIATTR_MERCURY_ISA_VERSION
	.align		4
        /*0044*/ 	.byte	0x03, 0x5f
        /*0046*/ 	.short	0x0101


	//----- nvinfo : EIATTR_VRC_CTA_INIT_COUNT
	.align		4
        /*0048*/ 	.byte	0x02, 0x4a
	.zero		1
	.zero		1


	//----- nvinfo : EIATTR_EXIT_INSTR_OFFSETS
	.align		4
        /*004c*/ 	.byte	0x04, 0x1c
        /*004e*/ 	.short	(.L_203 - .L_202)


	//   ....[0]....
.L_202:
        /*0050*/ 	.word	0x000004d0


	//   ....[1]....
        /*0054*/ 	.word	0x00000670


	//   ....[2]....
        /*0058*/ 	.word	0x000006c0


	//----- nvinfo : EIATTR_CRS_STACK_SIZE
	.align		4
.L_203:
        /*005c*/ 	.byte	0x04, 0x1e
        /*005e*/ 	.short	(.L_205 - .L_204)
.L_204:
        /*0060*/ 	.word	0x00000000


	//----- nvinfo : EIATTR_CBANK_PARAM_SIZE
	.align		4
.L_205:
        /*0064*/ 	.byte	0x03, 0x19
        /*0066*/ 	.short	0x0014


	//----- nvinfo : EIATTR_PARAM_CBANK
	.align		4
        /*0068*/ 	.byte	0x04, 0x0a
        /*006a*/ 	.short	(.L_207 - .L_206)
	.align		4
.L_206:
        /*006c*/ 	.word	index@(.nv.constant0._Z7kernel1ILj512EEvPfS0_j)
        /*0070*/ 	.short	0x0380
        /*0072*/ 	.short	0x0014


	//----- nvinfo : EIATTR_SW_WAR
	.align		4
.L_207:
        /*0074*/ 	.byte	0x04, 0x36
        /*0076*/ 	.short	(.L_209 - .L_208)
.L_208:
        /*0078*/ 	.word	0x00000008
.L_209:


//--------------------- .nv.info._Z7kernel1ILj1024EEvPfS0_j --------------------------
	.section	.nv.info._Z7kernel1ILj1024EEvPfS0_j,"",@"SHT_CUDA_INFO"
	.sectionflags	@""
	.align	4


	//----- nvinfo : EIATTR_CUDA_API_VERSION
	.align		4
        /*0000*/ 	.byte	0x04, 0x37
        /*0002*/ 	.short	(.L_211 - .L_210)
.L_210:
        /*0004*/ 	.word	0x00000082


	//----- nvinfo : EIATTR_KPARAM_INFO
	.align		4
.L_211:
        /*0008*/ 	.byte	0x04, 0x17
        /*000a*/ 	.short	(.L_213 - .L_212)
.L_212:
        /*000c*/ 	.word	0x00000000
        /*0010*/ 	.short	0x0002
        /*0012*/ 	.short	0x0010
        /*0014*/ 	.byte	0x00, 0xf0, 0x11, 0x00


	//----- nvinfo : EIATTR_KPARAM_INFO
	.align		4
.L_213:
        /*0018*/ 	.byte	0x04, 0x17
        /*001a*/ 	.short	(.L_215 - .L_214)
.L_214:
        /*001c*/ 	.word	0x00000000
        /*0020*/ 	.short	0x0001
        /*0022*/ 	.short	0x0008
        /*0024*/ 	.byte	0x00, 0xf5, 0x21, 0x00


	//----- nvinfo : EIATTR_KPARAM_INFO
	.align		4
.L_215:
        /*0028*/ 	.byte	0x04, 0x17
        /*002a*/ 	.short	(.L_217 - .L_216)
.L_216:
        /*002c*/ 	.word	0x00000000
        /*0030*/ 	.short	0x0000
        /*0032*/ 	.short	0x0000
        /*0034*/ 	.byte	0x00, 0xf5, 0x21, 0x00


	//----- nvinfo : EIATTR_SPARSE_MMA_MASK
	.align		4
.L_217:
        /*0038*/ 	.byte	0x03, 0x50
        /*003a*/ 	.short	0x0000


	//----- nvinfo : EIATTR_MAXREG_COUNT
	.align		4
        /*003c*/ 	.byte	0x03, 0x1b
        /*003e*/ 	.short	0x00ff


	//----- nvinfo : EIATTR_NUM_BARRIERS
	.align		4
        /*0040*/ 	.byte	0x02, 0x4c
        /*0042*/ 	.byte	0x01
	.zero		1


	//----- nvinfo : EIATTR_MERCURY_ISA_VERSION
	.align		4
        /*0044*/ 	.byte	0x03, 0x5f
        /*0046*/ 	.short	0x0101


	//----- nvinfo : EIATTR_VRC_CTA_INIT_COUNT
	.align		4
        /*0048*/ 	.byte	0x02, 0x4a
	.zero		1
	.zero		1


	//----- nvinfo : EIATTR_EXIT_INSTR_OFFSETS
	.align		4
        /*004c*/ 	.byte	0x04, 0x1c
        /*004e*/ 	.short	(.L_219 - .L_218)


	//   ....[0]....
.L_218:
        /*0050*/ 	.word	0x00000520


	//   ....[1]....
        /*0054*/ 	.word	0x000006c0


	//   ....[2]....
        /*0058*/ 	.word	0x00000710


	//----- nvinfo : EIATTR_CRS_STACK_SIZE
	.align		4
.L_219:
        /*005c*/ 	.byte	0x04, 0x1e
        /*005e*/ 	.short	(.L_221 - .L_220)
.L_220:
        /*0060*/ 	.word	0x00000000


	//----- nvinfo : EIATTR_CBANK_PARAM_SIZE
	.align		4
.L_221:
        /*0064*/ 	.byte	0x03, 0x19
        /*0066*/ 	.short	0x0014


	//----- nvinfo : EIATTR_PARAM_CBANK
	.align		4
        /*0068*/ 	.byte	0x04, 0x0a
        /*006a*/ 	.short	(.L_223 - .L_222)
	.align		4
.L_222:
        /*006c*/ 	.word	index@(.nv.constant0._Z7kernel1ILj1024EEvPfS0_j)
        /*0070*/ 	.short	0x0380
        /*0072*/ 	.short	0x0014


	//----- nvinfo : EIATTR_SW_WAR
	.align		4
.L_223:
        /*0074*/ 	.byte	0x04, 0x36
        /*0076*/ 	.short	(.L_225 - .L_224)
.L_224:
        /*0078*/ 	.word	0x00000008
.L_225:


//--------------------- .nv.info._Z33dot_product_multiplication_kernelPfS_S_i --------------------------
	.section	.nv.info._Z33dot_product_multiplication_kernelPfS_S_i,"",@"SHT_CUDA_INFO"
	.sectionflags	@""
	.align	4


	//----- nvinfo : EIATTR_CUDA_API_VERSION
	.align		4
        /*0000*/ 	.byte	0x04, 0x37
        /*0002*/ 	.short	(.L_227 - .L_226)
.L_226:
        /*0004*/ 	.word	0x00000082


	//----- nvinfo : EIATTR_KPARAM_INFO
	.align		4
.L_227:
        /*0008*/ 	.byte	0x04, 0x17
        /*000a*/ 	.short	(.L_229 - .L_228)
.L_228:
        /*000c*/ 	.word	0x00000000
        /*0010*/ 	.short	0x0003
        /*0012*/ 	.short	0x0018
        /*0014*/ 	.byte	0x00, 0xf0, 0x11, 0x00


	//----- nvinfo : EIATTR_KPARAM_INFO
	.align		4
.L_229:
        /*0018*/ 	.byte	0x04, 0x17
        /*001a*/ 	.short	(.L_231 - .L_230)
.L_230:
        /*001c*/ 	.word	0x00000000
        /*0020*/ 	.short	0x0002
        /*0022*/ 	.short	0x0010
        /*0024*/ 	.byte	0x00, 0xf5, 0x21, 0x00


	//----- nvinfo : EIATTR_KPARAM_INFO
	.align		4
.L_231:
        /*0028*/ 	.byte	0x04, 0x17
        /*002a*/ 	.short	(.L_233 - .L_232)
.L_232:
        /*002c*/ 	.word	0x00000000
        /*0030*/ 	.short	0x0001
        /*0032*/ 	.short	0x0008
        /*0034*/ 	.byte	0x00, 0xf5, 0x21, 0x00


	//----- nvinfo : EIATTR_KPARAM_INFO
	.align		4
.L_233:
        /*0038*/ 	.byte	0x04, 0x17
        /*003a*/ 	.short	(.L_235 - .L_234)
.L_234:
        /*003c*/ 	.word	0x00000000
        /*0040*/ 	.short	0x0000
        /*0042*/ 	.short	0x0000
        /*0044*/ 	.byte	0x00, 0xf5, 0x21, 0x00


	//----- nvinfo : EIATTR_SPARSE_MMA_MASK
	.align		4
.L_235:
        /*0048*/ 	.byte	0x03, 0x50
        /*004a*/ 	.short	0x0000


	//----- nvinfo : EIATTR_MAXREG_COUNT
	.align		4
        /*004c*/ 	.byte	0x03, 0x1b
        /*004e*/ 	.short	0x00ff


	//----- nvinfo : EIATTR_MERCURY_ISA_VERSION
	.align		4
        /*0050*/ 	.byte	0x03, 0x5f
        /*0052*/ 	.short	0x0101


	//----- nvinfo : EIATTR_VRC_CTA_INIT_COUNT
	.align		4
        /*0054*/ 	.byte	0x02, 0x4a
	.zero		1
	.zero		1


	//----- nvinfo : EIATTR_EXIT_INSTR_OFFSETS
	.align		4
        /*0058*/ 	.byte	0x04, 0x1c
        /*005a*/ 	.short	(.L_237 - .L_236)


	//   ....[0]....
.L_236:
        /*005c*/ 	.word	0x00000070


	//   ....[1]....
        /*0060*/ 	.word	0x00000130


	//----- nvinfo : EIATTR_CBANK_PARAM_SIZE
	.align		4
.L_237:
        /*0064*/ 	.byte	0x03, 0x19
        /*0066*/ 	.short	0x001c


	//----- nvinfo : EIATTR_PARAM_CBANK
	.align		4
        /*0068*/ 	.byte	0x04, 0x0a
        /*006a*/ 	.short	(.L_239 - .L_238)
	.align		4
.L_238:
        /*006c*/ 	.word	index@(.nv.constant0._Z33dot_product_multiplication_kernelPfS_S_i)
        /*0070*/ 	.short	0x0380
        /*0072*/ 	.short	0x001c


	//----- nvinfo : EIATTR_SW_WAR
	.align		4
.L_239:
        /*0074*/ 	.byte	0x04, 0x36
        /*0076*/ 	.short	(.L_241 - .L_240)
.L_240:
        /*0078*/ 	.word	0x00000008
.L_241:


//--------------------- .nv.callgraph             --------------------------
	.section	.nv.callgraph,"",@"SHT_CUDA_CALLGRAPH"
	.align	4
	.sectionentsize	8
	.align		4
        /*0000*/ 	.word	0x00000000
	.align		4
        /*0004*/ 	.word	0xffffffff
	.align		4
        /*0008*/ 	.word	0x00000000
	.align		4
        /*000c*/ 	.word	0xfffffffe
	.align		4
        /*0010*/ 	.word	0x00000000
	.align		4
        /*0014*/ 	.word	0xfffffffd
	.align		4
        /*0018*/ 	.word	0x00000000
	.align		4
        /*001c*/ 	.word	0xfffffffc


//--------------------- .text._Z7kernel2ILj64EEvPfS0_j --------------------------
	.section	.text._Z7kernel2ILj64EEvPfS0_j,"ax",@progbits
	.align	128
        .global         _Z7kernel2ILj64EEvPfS0_j
        .type           _Z7kernel2ILj64EEvPfS0_j,@function
        .size           _Z7kernel2ILj64EEvPfS0_j,(.L_x_31 - _Z7kernel2ILj64EEvPfS0_j)
        .other          _Z7kernel2ILj64EEvPfS0_j,@"STO_CUDA_ENTRY STV_DEFAULT"
_Z7kernel2ILj64EEvPfS0_j:
.text._Z7kernel2ILj64EEvPfS0_j:
[----:B------:R-:W-:Y:S08]  /*0000*/  LDC R1, c[0x0][0x37c] ;  /* 0x0000df00ff017b82 */ /* 0x000ff00000000800 */
[----:B------:R-:W0:Y:S01]  /*0010*/  S2UR UR4, SR_CTAID.X ;  /* 0x00000000000479c3 */ /* 0x000e220000002500 */
[----:B------:R-:W1:Y:S01]  /*0020*/  S2R R0, SR_TID.X ;  /* 0x0000000000007919 */ /* 0x000e620000002100 */
[----:B------:R-:W2:Y:S01]  /*0030*/  LDCU.64 UR6, c[0x0][0x358] ;  /* 0x00006b00ff0677ac */ /* 0x000ea20008000a00 */
[----:B------:R-:W-:Y:S05]  /*0040*/  BSSY.RECONVERGENT B0, `(.L_x_0) ;  /* 0x0000028000007945 */ /* 0x000fea0003800200 */
[----:B------:R-:W0:Y:S02]  /*0050*/  LDC R10, c[0x0][0x360] ;  /* 0x0000d800ff0a7b82 */ /* 0x000e240000000800 */
[----:B0-----:R-:W-:Y:S01]  /*0060*/  IMAD R7, R10, UR4, RZ ;  /* 0x000000040a077c24 */ /* 0x001fe2000f8e02ff */
[----:B------:R-:W0:Y:S04]  /*0070*/  LDCU UR4, c[0x0][0x390] ;  /* 0x00007200ff0477ac */ /* 0x000e280008000800 */
[----:B------:R-:W-:-:S04]  /*0080*/  SHF.L.U32 R7, R7, 0x3, RZ ;  /* 0x0000000307077819 */ /* 0x000fc800000006ff */
[----:B-1----:R-:W-:-:S05]  /*0090*/  IADD3 R3, PT, PT, R7, R0, RZ ;  /* 0x0000000007037210 */ /* 0x002fca0007ffe0ff */
[----:B------:R-:W-:-:S05]  /*00a0*/  IMAD R9, R10, 0x7, R3 ;  /* 0x000000070a097824 */ /* 0x000fca00078e0203 */
[----:B0-----:R-:W-:-:S13]  /*00b0*/  ISETP.GE.U32.AND P0, PT, R9, UR4, PT ;  /* 0x0000000409007c0c */ /* 0x001fda000bf06070 */
[----:B--2---:R-:W-:Y:S05]  /*00c0*/  @P0 BRA `(.L_x_1) ;  /* 0x00000000007c0947 */ /* 0x004fea0003800000 */
[----:B------:R-:W0:Y:S01]  /*00d0*/  LDC.64 R4, c[0x0][0x380] ;  /* 0x0000e000ff047b82 */ /* 0x000e220000000a00 */
[----:B------:R-:W-:-:S04]  /*00e0*/  IMAD R11, R10, -0x6, R9 ;  /* 0xfffffffa0a0b7824 */ /* 0x000fc800078e0209 */
[C---:B0-----:R-:W-:Y:S01]  /*00f0*/  IMAD.WIDE.U32 R14, R11.reuse, 0x4, R4 ;  /* 0x000000040b0e7825 */ /* 0x041fe200078e0004 */
[----:B------:R-:W-:-:S03]  /*0100*/  IADD3 R11, PT, PT, R11, R10, RZ ;  /* 0x0000000a0b0b7210 */ /* 0x000fc60007ffe0ff */
[--C-:B------:R-:W-:Y:S01]  /*0110*/  IMAD.WIDE.U32 R2, R3, 0x4, R4.reuse ;  /* 0x0000000403027825 */ /* 0x100fe200078e0004 */
[CC--:B------:R-:W-:Y:S01]  /*0120*/  IADD3 R19, PT, PT, R11.reuse, R10.reuse, RZ ;  /* 0x0000000a0b137210 */ /* 0x0c0fe20007ffe0ff */
[----:B------:R0:W2:Y:S02]  /*0130*/  LDG.E R6, desc[UR6][R14.64] ;  /* 0x000000060e067981 */ /* 0x0000a4000c1e1900 */
[--C-:B------:R-:W-:Y:S01]  /*0140*/  IMAD.WIDE.U32 R16, R11, 0x4, R4.reuse ;  /* 0x000000040b107825 */ /* 0x100fe200078e0004 */
[CC--:B------:R-:W-:Y:S01]  /*0150*/  IADD3 R13, PT, PT, R19.reuse, R10.reuse, RZ ;  /* 0x0000000a130d7210 */ /* 0x0c0fe20007ffe0ff */
[----:B------:R-:W2:Y:S02]  /*0160*/  LDG.E R11, desc[UR6][R2.64] ;  /* 0x00000006020b7981 */ /* 0x000ea4000c1e1900 */
[--C-:B------:R-:W-:Y:S01]  /*0170*/  IMAD.WIDE.U32 R18, R19, 0x4, R4.reuse ;  /* 0x0000000413127825 */ /* 0x100fe200078e0004 */
[CC--:B------:R-:W-:Y:S01]  /*0180*/  IADD3 R21, PT, PT, R13.reuse, R10.reuse, RZ ;  /* 0x0000000a0d157210 */ /* 0x0c0fe20007ffe0ff */
[----:B------:R-:W3:Y:S02]  /*0190*/  LDG.E R8, desc[UR6][R16.64] ;  /* 0x0000000610087981 */ /* 0x000ee4000c1e1900 */
[--C-:B------:R-:W-:Y:S01]  /*01a0*/  IMAD.WIDE.U32 R12, R13, 0x4, R4.reuse ;  /* 0x000000040d0c7825 */ /* 0x100fe200078e0004 */
[C---:B------:R-:W-:Y:S01]  /*01b0*/  IADD3 R23, PT, PT, R21.reuse, R10, RZ ;  /* 0x0000000a15177210 */ /* 0x040fe20007ffe0ff */
[----:B------:R-:W4:Y:S02]  /*01c0*/  LDG.E R18, desc[UR6][R18.64] ;  /* 0x0000000612127981 */ /* 0x000f24000c1e1900 */
[----:B0-----:R-:W-:-:S02]  /*01d0*/  IMAD.WIDE.U32 R14, R21, 0x4, R4 ;  /* 0x00000004150e7825 */ /* 0x001fc400078e0004 */
[----:B------:R-:W5:Y:S02]  /*01e0*/  LDG.E R12, desc[UR6][R12.64] ;  /* 0x000000060c0c7981 */ /* 0x000f64000c1e1900 */
[--C-:B------:R-:W-:Y:S02]  /*01f0*/  IMAD.WIDE.U32 R20, R23, 0x4, R4.reuse ;  /* 0x0000000417147825 */ /* 0x100fe400078e0004 */
[----:B------:R-:W5:Y:S02]  /*0200*/  LDG.E R14, desc[UR6][R14.64] ;  /* 0x000000060e0e7981 */ /* 0x000f64000c1e1900 */
[----:B------:R-:W-:Y:S02]  /*0210*/  IMAD.WIDE.U32 R4, R9, 0x4, R4 ;  /* 0x0000000409047825 */ /* 0x000fe400078e0004 */
[----:B------:R-:W5:Y:S04]  /*0220*/  LDG.E R20, desc[UR6][R20.64] ;  /* 0x0000000614147981 */ /* 0x000f68000c1e1900 */
[----:B------:R-:W5:Y:S01]  /*0230*/  LDG.E R4, desc[UR6][R4.64] ;  /* 0x0000000604047981 */ /* 0x000f62000c1e1900 */
[----:B--2---:R-:W-:-:S04]  /*0240*/  FADD R11, R11, R6 ;  /* 0x000000060b0b7221 */ /* 0x004fc80000000000 */
[----:B---3--:R-:W-:-:S04]  /*0250*/  FADD R11, R8, R11 ;  /* 0x0000000b080b7221 */ /* 0x008fc80000000000 */
[----:B----4-:R-:W-:-:S04]  /*0260*/  FADD R11, R18, R11 ;  /* 0x0000000b120b7221 */ /* 0x010fc80000000000 */
[----:B-----5:R-:W-:-:S04]  /*0270*/  FADD R11, R12, R11 ;  /* 0x0000000b0c0b7221 */ /* 0x020fc80000000000 */
[----:B------:R-:W-:-:S04]  /*0280*/  FADD R11, R14, R11 ;  /* 0x0000000b0e0b7221 */ /* 0x000fc80000000000 */
[----:B------:R-:W-:-:S04]  /*0290*/  FADD R11, R20, R11 ;  /* 0x0000000b140b7221 */ /* 0x000fc80000000000 */
[----:B------:R-:W-:-:S05]  /*02a0*/  FADD R11, R4, R11 ;  /* 0x0000000b040b7221 */ /* 0x000fca0000000000 */
[----:B------:R0:W-:Y:S02]  /*02b0*/  STG.E desc[UR6][R2.64], R11 ;  /* 0x0000000b02007986 */ /* 0x0001e4000c101906 */
.L_x_1:
[----:B------:R-:W-:Y:S05]  /*02c0*/  BSYNC.RECONVERGENT B0 ;  /* 0x0000000000007941 */ /* 0x000fea0003800200 */
.L_x_0:
[----:B------:R-:W0:Y:S01]  /*02d0*/  LDCU.64 UR4, c[0x0][0x380] ;  /* 0x00007000ff0477ac */ /* 0x000e220008000a00 */
[----:B------:R-:W-:-:S04]  /*02e0*/  IADD3 R7, P0, PT, R7, R0, RZ ;  /* 0x0000000007077210 */ /* 0x000fc80007f1e0ff */
[----:B------:R-:W-:Y:S02]  /*02f0*/  IADD3.X R4, PT, PT, RZ, RZ, RZ, P0, !PT ;  /* 0x000000ffff047210 */ /* 0x000fe400007fe4ff */
[----:B0-----:R-:W-:-:S04]  /*0300*/  LEA R2, P0, R7, UR4, 0x2 ;  /* 0x0000000407027c11 */ /* 0x001fc8000f8010ff */
[----:B------:R-:W-:-:S05]  /*0310*/  LEA.HI.X R3, R7, UR5, R4, 0x2, P0 ;  /* 0x0000000507037c11 */ /* 0x000fca00080f1404 */
[----:B------:R-:W2:Y:S01]  /*0320*/  LDG.E R2, desc[UR6][R2.64] ;  /* 0x0000000602027981 */ /* 0x000ea2000c1e1900 */
[----:B------:R-:W0:Y:S01]  /*0330*/  S2UR UR5, SR_CgaCtaId ;  /* 0x00000000000579c3 */ /* 0x000e220000008800 */
[----:B------:R-:W-:Y:S01]  /*0340*/  UMOV UR4, 0x400 ;  /* 0x0000040000047882 */ /* 0x000fe20000000000 */
[----:B------:R-:W-:Y:S01]  /*0350*/  ISETP.GT.U32.AND P0, PT, R0, 0x1f, PT ;  /* 0x0000001f0000780c */ /* 0x000fe20003f04070 */
[----:B0-----:R-:W-:-:S06]  /*0360*/  ULEA UR4, UR5, UR4, 0x18 ;  /* 0x0000000405047291 */ /* 0x001fcc000f8ec0ff */
[----:B------:R-:W-:-:S05]  /*0370*/  LEA R5, R0, UR4, 0x2 ;  /* 0x0000000400057c11 */ /* 0x000fca000f8e10ff */
[----:B--2---:R0:W-:Y:S01]  /*0380*/  STS [R5], R2 ;  /* 0x0000000205007388 */ /* 0x0041e20000000800 */
[----:B------:R-:W-:Y:S08]  /*0390*/  BAR.SYNC.DEFER_BLOCKING 0x0 ;  /* 0x0000000000007b1d */ /* 0x000ff00000010000 */
[----:B------:R-:W-:Y:S08]  /*03a0*/  BAR.SYNC.DEFER_BLOCKING 0x0 ;  /* 0x0000000000007b1d */ /* 0x000ff00000010000 */
[----:B------:R-:W-:Y:S08]  /*03b0*/  BAR.SYNC.DEFER_BLOCKING 0x0 ;  /* 0x0000000000007b1d */ /* 0x000ff00000010000 */
[----:B------:R-:W-:Y:S08]  /*03c0*/  BAR.SYNC.DEFER_BLOCKING 0x0 ;  /* 0x0000000000007b1d */ /* 0x000ff00000010000 */
[----:B------:R-:W-:Y:S06]  /*03d0*/  BAR.SYNC.DEFER_BLOCKING 0x0 ;  /* 0x0000000000007b1d */ /* 0x000fec0000010000 */
[----:B0-----:R-:W-:Y:S05]  /*03e0*/  @P0 EXIT ;  /* 0x000000000000094d */ /* 0x001fea0003800000 */
[----:B------:R-:W-:Y:S01]  /*03f0*/  LDS R2, [R5+0x80] ;  /* 0x0000800005027984 */ /* 0x000fe20000000800 */
[----:B------:R-:W-:-:S03]  /*0400*/  ISETP.NE.AND P0, PT, R0, RZ, PT ;  /* 0x000000ff0000720c */ /* 0x000fc60003f05270 */
[----:B------:R-:W0:Y:S02]  /*0410*/  LDS R3, [R5] ;  /* 0x0000000005037984 */ /* 0x000e240000000800 */
[----:B0-----:R-:W-:-:S05]  /*0420*/  FADD R2, R2, R3 ;  /* 0x0000000302027221 */ /* 0x001fca0000000000 */
[----:B------:R-:W-:Y:S04]  /*0430*/  STS [R5], R2 ;  /* 0x0000000205007388 */ /* 0x000fe80000000800 */
[----:B------:R-:W-:Y:S04]  /*0440*/  LDS R3, [R5+0x40] ;  /* 0x0000400005037984 */ /* 0x000fe80000000800 */
        /* <DEDUP_REMOVED lines=18> */
[----:B------:R0:W-:Y:S01]  /*0570*/  STS [R5], R4 ;  /* 0x0000000405007388 */ /* 0x0001e20000000800 */
[----:B------:R-:W-:Y:S05]  /*0580*/  @P0 EXIT ;  /* 0x000000000000094d */ /* 0x000fea0003800000 */
[----:B0-----:R-:W0:Y:S01]  /*0590*/  LDS R5, [UR4] ;  /* 0x00000004ff057984 */ /* 0x001e220008000800 */
[----:B------:R-:W0:Y:S03]  /*05a0*/  LDC.64 R2, c[0x0][0x388] ;  /* 0x0000e200ff027b82 */ /* 0x000e260000000a00 */
[----:B0-----:R-:W-:Y:S01]  /*05b0*/  REDG.E.ADD.F32.FTZ.RN.STRONG.GPU desc[UR6][R2.64], R5 ;  /* 0x00000005020079a6 */ /* 0x001fe2000c12f306 */
[----:B------:R-:W-:Y:S05]  /*05c0*/  EXIT ;  /* 0x000000000000794d */ /* 0x000fea0003800000 */
.L_x_2:
[----:B------:R-:W-:-:S00]  /*05d0*/  BRA `(.L_x_2) ;  /* 0xfffffffc00fc7947 */ /* 0x000fc0000383ffff */
[----:B------:R-:W-:-:S00]  /*05e0*/  NOP ;  /* 0x0000000000007918 */ /* 0x000fc00000000000 */
        /* <DEDUP_REMOVED lines=9> */
.L_x_31:


//--------------------- .text._Z7kernel2ILj128EEvPfS0_j --------------------------
	.section	.text._Z7kernel2ILj128EEvPfS0_j,"ax",@progbits
	.align	128
        .global         _Z7kernel2ILj128EEvPfS0_j
        .type           _Z7kernel2ILj128EEvPfS0_j,@function
        .size           _Z7kernel2ILj128EEvPfS0_j,(.L_x_32 - _Z7kernel2ILj128EEvPfS0_j)
        .other          _Z7kernel2ILj128EEvPfS0_j,@"STO_CUDA_ENTRY STV_DEFAULT"
_Z7kernel2ILj128EEvPfS0_j:
.text._Z7kernel2ILj128EEvPfS0_j:
        /* <DEDUP_REMOVED lines=44> */
.L_x_4:
[----:B------:R-:W-:Y:S05]  /*02c0*/  BSYNC.RECONVERGENT B0 ;  /* 0x0000000000007941 */ /* 0x000fea0003800200 */
.L_x_3:
        /* <DEDUP_REMOVED lines=8> */
[C---:B------:R-:W-:Y:S02]  /*0350*/  ISETP.GT.U32.AND P0, PT, R0.reuse, 0x3f, PT ;  /* 0x0000003f0000780c */ /* 0x040fe40003f04070 */
[----:B------:R-:W-:Y:S01]  /*0360*/  ISETP.GT.U32.AND P1, PT, R0, 0x1f, PT ;  /* 0x0000001f0000780c */ /* 0x000fe20003f24070 */
[----:B0-----:R-:W-:-:S06]  /*0370*/  ULEA UR4, UR5, UR4, 0x18 ;  /* 0x0000000405047291 */ /* 0x001fcc000f8ec0ff */
[----:B------:R-:W-:-:S05]  /*0380*/  LEA R5, R0, UR4, 0x2 ;  /* 0x0000000400057c11 */ /* 0x000fca000f8e10ff */
[----:B--2---:R-:W-:Y:S01]  /*0390*/  STS [R5], R2 ;  /* 0x0000000205007388 */ /* 0x004fe20000000800 */
[----:B------:R-:W-:Y:S08]  /*03a0*/  BAR.SYNC.DEFER_BLOCKING 0x0 ;  /* 0x0000000000007b1d */ /* 0x000ff00000010000 */
[----:B------:R-:W-:Y:S08]  /*03b0*/  BAR.SYNC.DEFER_BLOCKING 0x0 ;  /* 0x0000000000007b1d */ /* 0x000ff00000010000 */
[----:B------:R-:W-:Y:S08]  /*03c0*/  BAR.SYNC.DEFER_BLOCKING 0x0 ;  /* 0x0000000000007b1d */ /* 0x000ff00000010000 */
[----:B------:R-:W-:Y:S06]  /*03d0*/  BAR.SYNC.DEFER_BLOCKING 0x0 ;  /* 0x0000000000007b1d */ /* 0x000fec0000010000 */
[----:B------:R-:W-:Y:S04]  /*03e0*/  @!P0 LDS R3, [R5+0x100] ;  /* 0x0001000005038984 */ /* 0x000fe80000000800 */
[----:B------:R-:W0:Y:S02]  /*03f0*/  @!P0 LDS R4, [R5] ;  /* 0x0000000005048984 */ /* 0x000e240000000800 */
[----:B0-----:R-:W-:-:S05]  /*0400*/  @!P0 FADD R4, R3, R4 ;  /* 0x0000000403048221 */ /* 0x001fca0000000000 */
[----:B------:R0:W-:Y:S01]  /*0410*/  @!P0 STS [R5], R4 ;  /* 0x0000000405008388 */ /* 0x0001e20000000800 */
[----:B------:R-:W-:Y:S06]  /*0420*/  BAR.SYNC.DEFER_BLOCKING 0x0 ;  /* 0x0000000000007b1d */ /* 0x000fec0000010000 */
[----:B------:R-:W-:Y:S05]  /*0430*/  @P1 EXIT ;  /* 0x000000000000194d */ /* 0x000fea0003800000 */
[----:B------:R-:W-:Y:S01]  /*0440*/  LDS R2, [R5+0x80] ;  /* 0x0000800005027984 */ /* 0x000fe20000000800 */
[----:B------:R-:W-:-:S03]  /*0450*/  ISETP.NE.AND P0, PT, R0, RZ, PT ;  /* 0x000000ff0000720c */ /* 0x000fc60003f05270 */
[----:B------:R-:W1:Y:S02]  /*0460*/  LDS R3, [R5] ;  /* 0x0000000005037984 */ /* 0x000e640000000800 */
[----:B-1----:R-:W-:-:S05]  /*0470*/  FADD R2, R2, R3 ;  /* 0x0000000302027221 */ /* 0x002fca0000000000 */
[----:B------:R-:W-:Y:S04]  /*0480*/  STS [R5], R2 ;  /* 0x0000000205007388 */ /* 0x000fe80000000800 */
[----:B------:R-:W-:Y:S04]  /*0490*/  LDS R3, [R5+0x40] ;  /* 0x0000400005037984 */ /* 0x000fe80000000800 */
[----:B0-----:R-:W0:Y:S02]  /*04a0*/  LDS R4, [R5] ;  /* 0x0000000005047984 */ /* 0x001e240000000800 */
        /* <DEDUP_REMOVED lines=23> */
.L_x_5:
        /* <DEDUP_REMOVED lines=14> */
.L_x_32:


//--------------------- .text._Z7kernel2ILj256EEvPfS0_j --------------------------
	.section	.text._Z7kernel2ILj256EEvPfS0_j,"ax",@progbits
	.align	128
        .global         _Z7kernel2ILj256EEvPfS0_j
        .type           _Z7kernel2ILj256EEvPfS0_j,@function
        .size           _Z7kernel2ILj256EEvPfS0_j,(.L_x_33 - _Z7kernel2ILj256EEvPfS0_j)
        .other          _Z7kernel2ILj256EEvPfS0_j,@"STO_CUDA_ENTRY STV_DEFAULT"
_Z7kernel2ILj256EEvPfS0_j:
.text._Z7kernel2ILj256EEvPfS0_j:
        /* <DEDUP_REMOVED lines=44> */
.L_x_7:
[----:B------:R-:W-:Y:S05]  /*02c0*/  BSYNC.RECONVERGENT B0 ;  /* 0x0000000000007941 */ /* 0x000fea0003800200 */
.L_x_6:
        /* <DEDUP_REMOVED lines=15> */
[----:B------:R-:W-:Y:S06]  /*03c0*/  BAR.SYNC.DEFER_BLOCKING 0x0 ;  /* 0x0000000000007b1d */ /* 0x000fec0000010000 */
[----:B------:R-:W-:Y:S04]  /*03d0*/  @!P1 LDS R4, [R5+0x200] ;  /* 0x0002000005049984 */ /* 0x000fe80000000800 */
[----:B------:R-:W0:Y:S02]  /*03e0*/  @!P1 LDS R3, [R5] ;  /* 0x0000000005039984 */ /* 0x000e240000000800 */
[----:B0-----:R-:W-:-:S05]  /*03f0*/  @!P1 FADD R4, R4, R3 ;  /* 0x0000000304049221 */ /* 0x001fca0000000000 */
[----:B------:R-:W-:Y:S01]  /*0400*/  @!P1 STS [R5], R4 ;  /* 0x0000000405009388 */ /* 0x000fe20000000800 */
[----:B------:R-:W-:Y:S01]  /*0410*/  BAR.SYNC.DEFER_BLOCKING 0x0 ;  /* 0x0000000000007b1d */ /* 0x000fe20000010000 */
[----:B------:R-:W-:-:S05]  /*0420*/  ISETP.GT.U32.AND P1, PT, R0, 0x1f, PT ;  /* 0x0000001f0000780c */ /* 0x000fca0003f24070 */
[----:B------:R-:W-:Y:S04]  /*0430*/  @!P0 LDS R3, [R5+0x100] ;  /* 0x0001000005038984 */ /* 0x000fe80000000800 */
[----:B------:R-:W0:Y:S02]  /*0440*/  @!P0 LDS R2, [R5] ;  /* 0x0000000005028984 */ /* 0x000e240000000800 */
[----:B0-----:R-:W-:-:S05]  /*0450*/  @!P0 FADD R2, R3, R2 ;  /* 0x0000000203028221 */ /* 0x001fca0000000000 */
[----:B------:R0:W-:Y:S01]  /*0460*/  @!P0 STS [R5], R2 ;  /* 0x0000000205008388 */ /* 0x0001e20000000800 */
[----:B------:R-:W-:Y:S06]  /*0470*/  BAR.SYNC.DEFER_BLOCKING 0x0 ;  /* 0x0000000000007b1d */ /* 0x000fec0000010000 */
[----:B------:R-:W-:Y:S05]  /*0480*/  @P1 EXIT ;  /* 0x000000000000194d */ /* 0x000fea0003800000 */
[----:B0-----:R-:W-:Y:S01]  /*0490*/  LDS R2, [R5+0x80] ;  /* 0x0000800005027984 */ /* 0x001fe20000000800 */
        /* <DEDUP_REMOVED lines=29> */
.L_x_8:
        /* <DEDUP_REMOVED lines=9> */
.L_x_33:


//--------------------- .text._Z7kernel2ILj512EEvPfS0_j --------------------------
	.section	.text._Z7kernel2ILj512EEvPfS0_j,"ax",@progbits
	.align	128
        .global         _Z7kernel2ILj512EEvPfS0_j
        .type           _Z7kernel2ILj512EEvPfS0_j,@function
        .size           _Z7kernel2ILj512EEvPfS0_j,(.L_x_34 - _Z7kernel2ILj512EEvPfS0_j)
        .other          _Z7kernel2ILj512EEvPfS0_j,@"STO_CUDA_ENTRY STV_DEFAULT"
_Z7kernel2ILj512EEvPfS0_j:
.text._Z7kernel2ILj512EEvPfS0_j:
        /* <DEDUP_REMOVED lines=44> */
.L_x_10:
[----:B------:R-:W-:Y:S05]  /*02c0*/  BSYNC.RECONVERGENT B0 ;  /* 0x0000000000007941 */ /* 0x000fea0003800200 */
.L_x_9:
[----:B------:R-:W1:Y:S01]  /*02d0*/  LDCU.64 UR4, c[0x0][0x380] ;  /* 0x00007000ff0477ac */ /* 0x000e620008000a00 */
[----:B------:R-:W-:-:S04]  /*02e0*/  IADD3 R7, P0, PT, R7, R0, RZ ;  /* 0x0000000007077210 */ /* 0x000fc80007f1e0ff */
[----:B0-----:R-:W-:Y:S02]  /*02f0*/  IADD3.X R2, PT, PT, RZ, RZ, RZ, P0, !PT ;  /* 0x000000ffff027210 */ /* 0x001fe400007fe4ff */
[----:B-1----:R-:W-:-:S04]  /*0300*/  LEA R4, P0, R7, UR4, 0x2 ;  /* 0x0000000407047c11 */ /* 0x002fc8000f8010ff */
[----:B------:R-:W-:-:S06]  /*0310*/  LEA.HI.X R5, R7, UR5, R2, 0x2, P0 ;  /* 0x0000000507057c11 */ /* 0x000fcc00080f1402 */
        /* <DEDUP_REMOVED lines=58> */
.L_x_11:
        /* <DEDUP_REMOVED lines=12> */
.L_x_34:


//--------------------- .text._Z7kernel2ILj1024EEvPfS0_j --------------------------
	.section	.text._Z7kernel2ILj1024EEvPfS0_j,"ax",@progbits
	.align	128
        .global         _Z7kernel2ILj1024EEvPfS0_j
        .type           _Z7kernel2ILj1024EEvPfS0_j,@function
        .size           _Z7kernel2ILj1024EEvPfS0_j,(.L_x_35 - _Z7kernel2ILj1024EEvPfS0_j)
        .other          _Z7kernel2ILj1024EEvPfS0_j,@"STO_CUDA_ENTRY STV_DEFAULT"
_Z7kernel2ILj1024EEvPfS0_j:
.text._Z7kernel2ILj1024EEvPfS0_j:
        /* <DEDUP_REMOVED lines=44> */
.L_x_13:
[----:B------:R-:W-:Y:S05]  /*02c0*/  BSYNC.RECONVERGENT B0 ;  /* 0x0000000000007941 */ /* 0x000fea0003800200 */
.L_x_12:
        /* <DEDUP_REMOVED lines=68> */
.L_x_14:
        /* <DEDUP_REMOVED lines=15> */
.L_x_35:


//--------------------- .text._Z7kernel1ILj64EEvPfS0_j --------------------------
	.section	.text._Z7kernel1ILj64EEvPfS0_j,"ax",@progbits
	.align	128
        .global         _Z7kernel1ILj64EEvPfS0_j
        .type           _Z7kernel1ILj64EEvPfS0_j,@function
        .size           _Z7kernel1ILj64EEvPfS0_j,(.L_x_36 - _Z7kernel1ILj64EEvPfS0_j)
        .other          _Z7kernel1ILj64EEvPfS0_j,@"STO_CUDA_ENTRY STV_DEFAULT"
_Z7kernel1ILj64EEvPfS0_j:
.text._Z7kernel1ILj64EEvPfS0_j:
[----:B------:R-:W-:Y:S01]  /*0000*/  LDC R1, c[0x0][0x37c] ;  /* 0x0000df00ff017b82 */ /* 0x000fe20000000800 */
[----:B------:R-:W0:Y:S07]  /*0010*/  S2R R0, SR_CTAID.X ;  /* 0x0000000000007919 */ /* 0x000e2e0000002500 */
[----:B------:R-:W0:Y:S01]  /*0020*/  LDC R16, c[0x0][0x360] ;  /* 0x0000d800ff107b82 */ /* 0x000e220000000800 */
[----:B------:R-:W1:Y:S01]  /*0030*/  LDCU UR4, c[0x0][0x390] ;  /* 0x00007200ff0477ac */ /* 0x000e620008000800 */
[----:B------:R-:W-:Y:S01]  /*0040*/  BSSY.RECONVERGENT B0, `(.L_x_15) ;  /* 0x0000028000007945 */ /* 0x000fe20003800200 */
[----:B------:R-:W2:Y:S01]  /*0050*/  S2R R6, SR_TID.X ;  /* 0x0000000000067919 */ /* 0x000ea20000002100 */
[----:B------:R-:W3:Y:S01]  /*0060*/  LDCU.64 UR6, c[0x0][0x358] ;  /* 0x00006b00ff0677ac */ /* 0x000ee20008000a00 */
[----:B0-----:R-:W-:-:S05]  /*0070*/  IMAD R7, R0, R16, RZ ;  /* 0x0000001000077224 */ /* 0x001fca00078e02ff */
[----:B------:R-:W-:-:S04]  /*0080*/  SHF.L.U32 R7, R7, 0x3, RZ ;  /* 0x0000000307077819 */ /* 0x000fc800000006ff */
[----:B--2---:R-:W-:-:S05]  /*0090*/  IADD3 R3, PT, PT, R7, R6, RZ ;  /* 0x0000000607037210 */ /* 0x004fca0007ffe0ff */
[----:B------:R-:W-:-:S05]  /*00a0*/  IMAD R9, R16, 0x7, R3 ;  /* 0x0000000710097824 */ /* 0x000fca00078e0203 */
[----:B-1----:R-:W-:-:S13]  /*00b0*/  ISETP.GE.U32.AND P0, PT, R9, UR4, PT ;  /* 0x0000000409007c0c */ /* 0x002fda000bf06070 */
[----:B---3--:R-:W-:Y:S05]  /*00c0*/  @P0 BRA `(.L_x_16) ;  /* 0x00000000007c0947 */ /* 0x008fea0003800000 */
        /* <DEDUP_REMOVED lines=16> */
[----:B------:R-:W-:-:S02]  /*01d0*/  IMAD.WIDE.U32 R16, R17, 0x4, R4 ;  /* 0x0000000411107825 */ /* 0x000fc400078e0004 */
[----:B------:R-:W5:Y:S02]  /*01e0*/  LDG.E R12, desc[UR6][R12.64] ;  /* 0x000000060c0c7981 */ /* 0x000f64000c1e1900 */
[--C-:B0-----:R-:W-:Y:S02]  /*01f0*/  IMAD.WIDE.U32 R10, R23, 0x4, R4.reuse ;  /* 0x00000004170a7825 */ /* 0x101fe400078e0004 */
        /* <DEDUP_REMOVED lines=12> */
.L_x_16:
[----:B------:R-:W-:Y:S05]  /*02c0*/  BSYNC.RECONVERGENT B0 ;  /* 0x0000000000007941 */ /* 0x000fea0003800200 */
.L_x_15:
        /* <DEDUP_REMOVED lines=45> */
[----:B------:R-:W1:Y:S02]  /*05a0*/  LDC.64 R2, c[0x0][0x388] ;  /* 0x0000e200ff027b82 */ /* 0x000e640000000a00 */
[----:B-1----:R-:W-:-:S05]  /*05b0*/  IMAD.WIDE.U32 R2, R0, 0x4, R2 ;  /* 0x0000000400027825 */ /* 0x002fca00078e0002 */
[----:B0-----:R-:W-:Y:S01]  /*05c0*/  STG.E desc[UR6][R2.64], R5 ;  /* 0x0000000502007986 */ /* 0x001fe2000c101906 */
[----:B------:R-:W-:Y:S05]  /*05d0*/  EXIT ;  /* 0x000000000000794d */ /* 0x000fea0003800000 */
.L_x_17:
        /* <DEDUP_REMOVED lines=10> */
.L_x_36:


//--------------------- .text._Z7kernel1ILj128EEvPfS0_j --------------------------
	.section	.text._Z7kernel1ILj128EEvPfS0_j,"ax",@progbits
	.align	128
        .global         _Z7kernel1ILj128EEvPfS0_j
        .type           _Z7kernel1ILj128EEvPfS0_j,@function
        .size           _Z7kernel1ILj128EEvPfS0_j,(.L_x_37 - _Z7kernel1ILj128EEvPfS0_j)
        .other          _Z7kernel1ILj128EEvPfS0_j,@"STO_CUDA_ENTRY STV_DEFAULT"
_Z7kernel1ILj128EEvPfS0_j:
.text._Z7kernel1ILj128EEvPfS0_j:
        /* <DEDUP_REMOVED lines=44> */
.L_x_19:
[----:B------:R-:W-:Y:S05]  /*02c0*/  BSYNC.RECONVERGENT B0 ;  /* 0x0000000000007941 */ /* 0x000fea0003800200 */
.L_x_18:
        /* <DEDUP_REMOVED lines=54> */
.L_x_20:
        /* <DEDUP_REMOVED lines=13> */
.L_x_37:


//--------------------- .text._Z7kernel1ILj256EEvPfS0_j --------------------------
	.section	.text._Z7kernel1ILj256EEvPfS0_j,"ax",@progbits
	.align	128
        .global         _Z7kernel1ILj256EEvPfS0_j
        .type           _Z7kernel1ILj256EEvPfS0_j,@function
        .size           _Z7kernel1ILj256EEvPfS0_j,(.L_x_38 - _Z7kernel1ILj256EEvPfS0_j)
        .other          _Z7kernel1ILj256EEvPfS0_j,@"STO_CUDA_ENTRY STV_DEFAULT"
_Z7kernel1ILj256EEvPfS0_j:
.text._Z7kernel1ILj256EEvPfS0_j:
        /* <DEDUP_REMOVED lines=44> */
.L_x_22:
[----:B------:R-:W-:Y:S05]  /*02c0*/  BSYNC.RECONVERGENT B0 ;  /* 0x0000000000007941 */ /* 0x000fea0003800200 */
.L_x_21:
        /* <DEDUP_REMOVED lines=59> */
.L_x_23:
        /* <DEDUP_REMOVED lines=16> */
.L_x_38:


//--------------------- .text._Z7kernel1ILj512EEvPfS0_j --------------------------
	.section	.text._Z7kernel1ILj512EEvPfS0_j,"ax",@progbits
	.align	128
        .global         _Z7kernel1ILj512EEvPfS0_j
        .type           _Z7kernel1ILj512EEvPfS0_j,@function
        .size           _Z7kernel1ILj512EEvPfS0_j,(.L_x_39 - _Z7kernel1ILj512EEvPfS0_j)
        .other          _Z7kernel1ILj512EEvPfS0_j,@"STO_CUDA_ENTRY STV_DEFAULT"
_Z7kernel1ILj512EEvPfS0_j:
.text._Z7kernel1ILj512EEvPfS0_j:
        /* <DEDUP_REMOVED lines=44> */
.L_x_25:
[----:B------:R-:W-:Y:S05]  /*02c0*/  BSYNC.RECONVERGENT B0 ;  /* 0x0000000000007941 */ /* 0x000fea0003800200 */
.L_x_24:
        /* <DEDUP_REMOVED lines=64> */
.L_x_26:
        /* <DEDUP_REMOVED lines=11> */
.L_x_39:


//--------------------- .text._Z7kernel1ILj1024EEvPfS0_j --------------------------
	.section	.text._Z7kernel1ILj1024EEvPfS0_j,"ax",@progbits
	.align	128
        .global         _Z7kernel1ILj1024EEvPfS0_j
        .type           _Z7kernel1ILj1024EEvPfS0_j,@function
        .size           _Z7kernel1ILj1024EEvPfS0_j,(.L_x_40 - _Z7kernel1ILj1024EEvPfS0_j)
        .other          _Z7kernel1ILj1024EEvPfS0_j,@"STO_CUDA_ENTRY STV_DEFAULT"
_Z7kernel1ILj1024EEvPfS0_j:
.text._Z7kernel1ILj1024EEvPfS0_j:
        /* <DEDUP_REMOVED lines=44> */
.L_x_28:
[----:B------:R-:W-:Y:S05]  /*02c0*/  BSYNC.RECONVERGENT B0 ;  /* 0x0000000000007941 */ /* 0x000fea0003800200 */
.L_x_27:
        /* <DEDUP_REMOVED lines=69> */
.L_x_29:
        /* <DEDUP_REMOVED lines=14> */
.L_x_40:


//--------------------- .text._Z33dot_product_multiplication_kernelPfS_S_i --------------------------
	.section	.text._Z33dot_product_multiplication_kernelPfS_S_i,"ax",@progbits
	.align	128
        .global         _Z33dot_product_multiplication_kernelPfS_S_i
        .type           _Z33dot_product_multiplication_kernelPfS_S_i,@function
        .size           _Z33dot_product_multiplication_kernelPfS_S_i,(.L_x_41 - _Z33dot_product_multiplication_kernelPfS_S_i)
        .other          _Z33dot_product_multiplication_kernelPfS_S_i,@"STO_CUDA_ENTRY STV_DEFAULT"
_Z33dot_product_multiplication_kernelPfS_S_i:
.text._Z33dot_product_multiplication_kernelPfS_S_i:
[----:B------:R-:W-:Y:S01]  /*0000*/  LDC R1, c[0x0][0x37c] ;  /* 0x0000df00ff017b82 */ /* 0x000fe20000000800 */
[----:B------:R-:W0:Y:S07]  /*0010*/  S2R R9, SR_TID.X ;  /* 0x0000000000097919 */ /* 0x000e2e0000002100 */
[----:B------:R-:W0:Y:S01]  /*0020*/  S2UR UR4, SR_CTAID.X ;  /* 0x00000000000479c3 */ /* 0x000e220000002500 */
[----:B------:R-:W1:Y:S07]  /*0030*/  LDCU UR5, c[0x0][0x398] ;  /* 0x00007300ff0577ac */ /* 0x000e6e0008000800 */
[----:B------:R-:W0:Y:S02]  /*0040*/  LDC R0, c[0x0][0x360] ;  /* 0x0000d800ff007b82 */ /* 0x000e240000000800 */
[----:B0-----:R-:W-:-:S05]  /*0050*/  IMAD R9, R0, UR4, R9 ;  /* 0x0000000400097c24 */ /* 0x001fca000f8e0209 */
[----:B-1----:R-:W-:-:S13]  /*0060*/  ISETP.GE.AND P0, PT, R9, UR5, PT ;  /* 0x0000000509007c0c */ /* 0x002fda000bf06270 */
[----:B------:R-:W-:Y:S05]  /*0070*/  @P0 EXIT ;  /* 0x000000000000094d */ /* 0x000fea0003800000 */
[----:B------:R-:W0:Y:S01]  /*0080*/  LDC.64 R2, c[0x0][0x380] ;  /* 0x0000e000ff027b82 */ /* 0x000e220000000a00 */
[----:B------:R-:W1:Y:S07]  /*0090*/  LDCU.64 UR4, c[0x0][0x358] ;  /* 0x00006b00ff0477ac */ /* 0x000e6e0008000a00 */
[----:B------:R-:W2:Y:S08]  /*00a0*/  LDC.64 R4, c[0x0][0x388] ;  /* 0x0000e200ff047b82 */ /* 0x000eb00000000a00 */
[----:B------:R-:W3:Y:S01]  /*00b0*/  LDC.64 R6, c[0x0][0x390] ;  /* 0x0000e400ff067b82 */ /* 0x000ee20000000a00 */
[----:B0-----:R-:W-:-:S06]  /*00c0*/  IMAD.WIDE R2, R9, 0x4, R2 ;  /* 0x0000000409027825 */ /* 0x001fcc00078e0202 */
[----:B-1----:R-:W4:Y:S01]  /*00d0*/  LDG.E R2, desc[UR4][R2.64] ;  /* 0x0000000402027981 */ /* 0x002f22000c1e1900 */
[----:B--2---:R-:W-:-:S06]  /*00e0*/  IMAD.WIDE R4, R9, 0x4, R4 ;  /* 0x0000000409047825 */ /* 0x004fcc00078e0204 */
[----:B------:R-:W4:Y:S01]  /*00f0*/  LDG.E R5, desc[UR4][R4.64] ;  /* 0x0000000404057981 */ /* 0x000f22000c1e1900 */
[----:B---3--:R-:W-:-:S04]  /*0100*/  IMAD.WIDE R6, R9, 0x4, R6 ;  /* 0x0000000409067825 */ /* 0x008fc800078e0206 */
[----:B----4-:R-:W-:-:S05]  /*0110*/  FMUL R9, R2, R5 ;  /* 0x0000000502097220 */ /* 0x010fca0000400000 */
[----:B------:R-:W-:Y:S01]  /*0120*/  STG.E desc[UR4][R6.64], R9 ;  /* 0x0000000906007986 */ /* 0x000fe2000c101904 */
[----:B------:R-:W-:Y:S05]  /*0130*/  EXIT ;  /* 0x000000000000794d */ /* 0x000fea0003800000 */
.L_x_30:
        /* <DEDUP_REMOVED lines=12> */
.L_x_41:


//--------------------- .nv.shared._Z7kernel2ILj64EEvPfS0_j --------------------------
	.section	.nv.shared._Z7kernel2ILj64EEvPfS0_j,"aw",@nobits
	.sectionflags	@""
	.align	4
.nv.shared._Z7kernel2ILj64EEvPfS0_j:
	.zero		3072


//--------------------- .nv.shared.reserved.0     --------------------------
	.section	.nv.shared.reserved.0,"aw",@nobits
	.weak		__nv_reservedSMEM_offset_0_alias
	.size		__nv_reservedSMEM_offset_0_alias, 0, 64
	.other		__nv_reservedSMEM_offset_0_alias,@"STO_CUDA_RESERVED_SHARED STV_DEFAULT"
__nv_reservedSMEM_offset_0_alias:
	.zero		0
	.zero		64


//--------------------- .nv.shared._Z7kernel2ILj128EEvPfS0_j --------------------------
	.section	.nv.shared._Z7kernel2ILj128EEvPfS0_j,"aw",@nobits
	.sectionflags	@""
	.align	4
.nv.shared._Z7kernel2ILj128EEvPfS0_j:
	.zero		3072


//--------------------- .nv.shared._Z7kernel2ILj256EEvPfS0_j --------------------------
	.section	.nv.shared._Z7kernel2ILj256EEvPfS0_j,"aw",@nobits
	.sectionflags	@""
	.align	4
.nv.shared._Z7kernel2ILj256EEvPfS0_j:
	.zero		3072


//--------------------- .nv.shared._Z7kernel2ILj512EEvPfS0_j --------------------------
	.section	.nv.shared._Z7kernel2ILj512EEvPfS0_j,"aw",@nobits
	.sectionflags	@""
	.align	4
.nv.shared._Z7kernel2ILj512EEvPfS0_j:
	.zero		3072


//--------------------- .nv.shared._Z7kernel2ILj1024EEvPfS0_j --------------------------
	.section	.nv.shared._Z7kernel2ILj1024EEvPfS0_j,"aw",@nobits
	.sectionflags	@""
	.align	4
.nv.shared._Z7kernel2ILj1024EEvPfS0_j:
	.zero		3072


//--------------------- .nv.shared._Z7kernel1ILj64EEvPfS0_j --------------------------
	.section	.nv.shared._Z7kernel1ILj64EEvPfS0_j,"aw",@nobits
	.sectionflags	@""
	.align	4
.nv.shared._Z7kernel1ILj64EEvPfS0_j:
	.zero		3072


//--------------------- .nv.shared._Z7kernel1ILj128EEvPfS0_j --------------------------
	.section	.nv.shared._Z7kernel1ILj128EEvPfS0_j,"aw",@nobits
	.sectionflags	@""
	.align	4
.nv.shared._Z7kernel1ILj128EEvPfS0_j:
	.zero		3072


//--------------------- .nv.shared._Z7kernel1ILj256EEvPfS0_j --------------------------
	.section	.nv.shared._Z7kernel1ILj256EEvPfS0_j,"aw",@nobits
	.sectionflags	@""
	.align	4
.nv.shared._Z7kernel1ILj256EEvPfS0_j:
	.zero		3072


//--------------------- .nv.shared._Z7kernel1ILj512EEvPfS0_j --------------------------
	.section	.nv.shared._Z7kernel1ILj512EEvPfS0_j,"aw",@nobits
	.sectionflags	@""
	.align	4
.nv.shared._Z7kernel1ILj512EEvPfS0_j:
	.zero		3072


//--------------------- .nv.shared._Z7kernel1ILj1024EEvPfS0_j --------------------------
	.section	.nv.shared._Z7kernel1ILj1024EEvPfS0_j,"aw",@nobits
	.sectionflags	@""
	.align	4
.nv.shared._Z7kernel1ILj1024EEvPfS0_j:
	.zero		3072


//--------------------- .nv.constant0._Z7kernel2ILj64EEvPfS0_j --------------------------
	.section	.nv.constant0._Z7kernel2ILj64EEvPfS0_j,"a",@progbits
	.sectionflags	@""
	.align	4
.nv.constant0._Z7kernel2ILj64EEvPfS0_j:
	.zero		916


//--------------------- .nv.constant0._Z7kernel2ILj128EEvPfS0_j --------------------------
	.section	.nv.constant0._Z7kernel2ILj128EEvPfS0_j,"a",@progbits
	.sectionflags	@""
	.align	4
.nv.constant0._Z7kernel2ILj128EEvPfS0_j:
	.zero		916


//--------------------- .nv.constant0._Z7kernel2ILj256EEvPfS0_j --------------------------
	.section	.nv.constant0._Z7kernel2ILj256EEvPfS0_j,"a",@progbits
	.sectionflags	@""
	.align	4
.nv.constant0._Z7kernel2ILj256EEvPfS0_j:
	.zero		916


//--------------------- .nv.constant0._Z7kernel2ILj512EEvPfS0_j --------------------------
	.section	.nv.constant0._Z7kernel2ILj512EEvPfS0_j,"a",@progbits
	.sectionflags	@""
	.align	4
.nv.constant0._Z7kernel2ILj512EEvPfS0_j:
	.zero		916


//--------------------- .nv.constant0._Z7kernel2ILj1024EEvPfS0_j --------------------------
	.section	.nv.constant0._Z7kernel2ILj1024EEvPfS0_j,"a",@progbits
	.sectionflags	@""
	.align	4
.nv.constant0._Z7kernel2ILj1024EEvPfS0_j:
	.zero		916


//--------------------- .nv.constant0._Z7kernel1ILj64EEvPfS0_j --------------------------
	.section	.nv.constant0._Z7kernel1ILj64EEvPfS0_j,"a",@progbits
	.sectionflags	@""
	.align	4
.nv.constant0._Z7kernel1ILj64EEvPfS0_j:
	.zero		916


//--------------------- .nv.constant0._Z7kernel1ILj128EEvPfS0_j --------------------------
	.section	.nv.constant0._Z7kernel1ILj128EEvPfS0_j,"a",@progbits
	.sectionflags	@""
	.align	4
.nv.constant0._Z7kernel1ILj128EEvPfS0_j:
	.zero		916


//--------------------- .nv.constant0._Z7kernel1ILj256EEvPfS0_j --------------------------
	.section	.nv.constant0._Z7kernel1ILj256EEvPfS0_j,"a",@progbits
	.sectionflags	@""
	.align	4
.nv.constant0._Z7kernel1ILj256EEvPfS0_j:
	.zero		916


//--------------------- .nv.constant0._Z7kernel1ILj512EEvPfS0_j --------------------------
	.section	.nv.constant0._Z7kernel1ILj512EEvPfS0_j,"a",@progbits
	.sectionflags	@""
	.align	4
.nv.constant0._Z7kernel1ILj512EEvPfS0_j:
	.zero		916


//--------------------- .nv.constant0._Z7kernel1ILj1024EEvPfS0_j --------------------------
	.section	.nv.constant0._Z7kernel1ILj1024EEvPfS0_j,"a",@progbits
	.sectionflags	@""
	.align	4
.nv.constant0._Z7kernel1ILj1024EEvPfS0_j:
	.zero		916


//--------------------- .nv.constant0._Z33dot_product_multiplication_kernelPfS_S_i --------------------------
	.section	.nv.constant0._Z33dot_product_multiplication_kernelPfS_S_i,"a",@progbits
	.sectionflags	@""
	.align	4
.nv.constant0._Z33dot_product_multiplication_kernelPfS_S_i:
	.zero		924


//--------------------- SYMBOLS --------------------------

	.type		.nv.reservedSmem.offset0,@object
	.size		.nv.reservedSmem.offset0,0x4
	.type		.nv.reservedSmem.cap,@object
	.size		.nv.reservedSmem.cap,0x4
